// auto-generated by cutlass_sweep.gemm — config: {"arch": "sm_90", "cluster_m": 2, "cluster_n": 1, "dtype": "int8", "dtype_b": "int8", "layout": "nt", "stages": 0, "tile_k": 64, "tile_m": 128, "tile_n": 256}
#include "cutlass/cutlass.h"
#include "cutlass/gemm/collective/collective_builder.hpp"
#include "cutlass/gemm/device/gemm_universal_adapter.h"
#include "cutlass/gemm/kernel/gemm_universal.hpp"
#include "cutlass/epilogue/collective/collective_builder.hpp"

using ElemA = int8_t;
using ElemB = int8_t;
using ElemCD = int8_t;
using Acc  = int32_t;
using TileShape    = cute::Shape<cute::_128, cute::_256, cute::_64>;
using ClusterShape = cute::Shape<cute::_2, cute::_1, cute::_1>;

using CollectiveEpilogue = typename cutlass::epilogue::collective::CollectiveBuilder<
    cutlass::arch::Sm90, cutlass::arch::OpClassTensorOp,
    TileShape, ClusterShape,
    cutlass::epilogue::collective::EpilogueTileAuto,
    Acc, Acc,
    ElemCD, cutlass::layout::RowMajor, 128 / cutlass::sizeof_bits<ElemCD>::value,
    ElemCD, cutlass::layout::RowMajor, 128 / cutlass::sizeof_bits<ElemCD>::value,
    cutlass::epilogue::collective::EpilogueScheduleAuto
  >::CollectiveOp;

using CollectiveMainloop = typename cutlass::gemm::collective::CollectiveBuilder<
    cutlass::arch::Sm90, cutlass::arch::OpClassTensorOp,
    ElemA, cutlass::layout::RowMajor, 128 / cutlass::sizeof_bits<ElemA>::value,
    ElemB, cutlass::layout::ColumnMajor, 128 / cutlass::sizeof_bits<ElemB>::value,
    Acc,
    TileShape, ClusterShape,
    cutlass::gemm::collective::StageCountAutoCarveout<static_cast<int>(sizeof(typename CollectiveEpilogue::SharedStorage))>,
    cutlass::gemm::collective::KernelScheduleAuto
  >::CollectiveOp;

using GemmKernel = cutlass::gemm::kernel::GemmUniversal<
    cute::Shape<int,int,int,int>,
    CollectiveMainloop,
    CollectiveEpilogue
>;
using Gemm = cutlass::gemm::device::GemmUniversalAdapter<GemmKernel>;

// Force the device kernel symbol into the cubin without needing a host main.
auto* _anchor = &cutlass::device_kernel<GemmKernel>;


// ===== COMPILED SASS (sm_90a) =====

	.target	sm_90a

	.elftype	@"ET_EXEC"


//--------------------- .note.nv.tkinfo           --------------------------
	.section	.note.nv.tkinfo,"",@"SHT_NOTE"
	.sectionflags	@"SHF_NOTE_NV_TKINFO"
	.tkinfo
        /*0018*/ 	.word	0x00000002
        /*0030*/ 	.string	""
        /*0030*/ 	.string	"ptxas"
        /*0030*/ 	.string	"Cuda compilation tools, release 13.0, V13.0.88"
        /*0030*/ 	.string	"Build cuda_13.0.r13.0/compiler.36424714_0"
        /*0030*/ 	.string	"-arch sm_90a -m 64 "



//--------------------- .note.nv.cuinfo           --------------------------
	.section	.note.nv.cuinfo,"",@"SHT_NOTE"
	.sectionflags	@"SHF_NOTE_NV_CUINFO"
        /*0018*/ 	.short	0x0002
        /*001a*/ 	.short	0x005a
        /*001c*/ 	.short	0x0082
	.zero		2


//--------------------- .nv.info                  --------------------------
	.section	.nv.info,"",@"SHT_CUDA_INFO"
	.align	4


	//----- nvinfo : EIATTR_REGCOUNT
	.align		4
        /*0000*/ 	.byte	0x04, 0x2f
        /*0002*/ 	.short	(.L_15 - .L_14)
	.align		4
.L_14:
        /*0004*/ 	.word	index@(_ZN7cutlass13device_kernelINS_4gemm6kernel13GemmUniversalIN4cute5tupleIJiiiiEEENS1_10collective13CollectiveMmaINS1_34MainloopSm90TmaGmmaWarpSpecializedILi9ENS5_IJNS4_1CILi2EEENSA_ILi1EEESC_EEENS1_35KernelTmaWarpSpecializedCooperativeEEENS5_IJNSA_ILi128EEENSA_ILi256EEENSA_ILi64EEEEEEaNS5_IJlSC_lEEEaSK_NS4_8TiledMMAINS4_8MMA_AtomIJNS4_4SM904GMMA27MMA_64x256x32_S32S8S8_SS_TNEEEENS4_6LayoutISD_NS5_IJSC_NSA_ILi0EEESS_EEEEENS5_IJNS4_10UnderscoreESV_SV_EEEEENS4_13SM90_TMA_LOADENS4_14ComposedLayoutINS4_7SwizzleILi2ELi4ELi3EEENS4_18smem_ptr_flag_bitsILi8EEENSR_INS5_IJNSA_ILi8EEESI_EEENS5_IJSI_SC_EEEEEEEvNS4_8identityENS4_23SM90_TMA_LOAD_MULTICASTES18_vS19_EENS_8epilogue10collective6detail29Sm90TmaWarpSpecializedAdapterINS1D_15DefaultEpilogueIaSK_SK_NS1C_6thread17LinearCombinationIaLi1EiiLNS1H_9ScaleType4KindE0ELNS_15FloatRoundStyleE2EaEENS1_15EpilogueDefaultEEEEEvvEEEEvNT_6ParamsE)
        /*0008*/ 	.word	0x000000a8


	//----- nvinfo : EIATTR_FRAME_SIZE
	.align		4
.L_15:
        /*000c*/ 	.byte	0x04, 0x11
        /*000e*/ 	.short	(.L_17 - .L_16)
	.align		4
.L_16:
        /*0010*/ 	.word	index@(_ZN7cutlass13device_kernelINS_4gemm6kernel13GemmUniversalIN4cute5tupleIJiiiiEEENS1_10collective13CollectiveMmaINS1_34MainloopSm90TmaGmmaWarpSpecializedILi9ENS5_IJNS4_1CILi2EEENSA_ILi1EEESC_EEENS1_35KernelTmaWarpSpecializedCooperativeEEENS5_IJNSA_ILi128EEENSA_ILi256EEENSA_ILi64EEEEEEaNS5_IJlSC_lEEEaSK_NS4_8TiledMMAINS4_8MMA_AtomIJNS4_4SM904GMMA27MMA_64x256x32_S32S8S8_SS_TNEEEENS4_6LayoutISD_NS5_IJSC_NSA_ILi0EEESS_EEEEENS5_IJNS4_10UnderscoreESV_SV_EEEEENS4_13SM90_TMA_LOADENS4_14ComposedLayoutINS4_7SwizzleILi2ELi4ELi3EEENS4_18smem_ptr_flag_bitsILi8EEENSR_INS5_IJNSA_ILi8EEESI_EEENS5_IJSI_SC_EEEEEEEvNS4_8identityENS4_23SM90_TMA_LOAD_MULTICASTES18_vS19_EENS_8epilogue10collective6detail29Sm90TmaWarpSpecializedAdapterINS1D_15DefaultEpilogueIaSK_SK_NS1C_6thread17LinearCombinationIaLi1EiiLNS1H_9ScaleType4KindE0ELNS_15FloatRoundStyleE2EaEENS1_15EpilogueDefaultEEEEEvvEEEEvNT_6ParamsE)
        /*0014*/ 	.word	0x00000000


	//----- nvinfo : EIATTR_MIN_STACK_SIZE
	.align		4
.L_17:
        /*0018*/ 	.byte	0x04, 0x12
        /*001a*/ 	.short	(.L_19 - .L_18)
	.align		4
.L_18:
        /*001c*/ 	.word	index@(_ZN7cutlass13device_kernelINS_4gemm6kernel13GemmUniversalIN4cute5tupleIJiiiiEEENS1_10collective13CollectiveMmaINS1_34MainloopSm90TmaGmmaWarpSpecializedILi9ENS5_IJNS4_1CILi2EEENSA_ILi1EEESC_EEENS1_35KernelTmaWarpSpecializedCooperativeEEENS5_IJNSA_ILi128EEENSA_ILi256EEENSA_ILi64EEEEEEaNS5_IJlSC_lEEEaSK_NS4_8TiledMMAINS4_8MMA_AtomIJNS4_4SM904GMMA27MMA_64x256x32_S32S8S8_SS_TNEEEENS4_6LayoutISD_NS5_IJSC_NSA_ILi0EEESS_EEEEENS5_IJNS4_10UnderscoreESV_SV_EEEEENS4_13SM90_TMA_LOADENS4_14ComposedLayoutINS4_7SwizzleILi2ELi4ELi3EEENS4_18smem_ptr_flag_bitsILi8EEENSR_INS5_IJNSA_ILi8EEESI_EEENS5_IJSI_SC_EEEEEEEvNS4_8identityENS4_23SM90_TMA_LOAD_MULTICASTES18_vS19_EENS_8epilogue10collective6detail29Sm90TmaWarpSpecializedAdapterINS1D_15DefaultEpilogueIaSK_SK_NS1C_6thread17LinearCombinationIaLi1EiiLNS1H_9ScaleType4KindE0ELNS_15FloatRoundStyleE2EaEENS1_15EpilogueDefaultEEEEEvvEEEEvNT_6ParamsE)
        /*0020*/ 	.word	0x00000000
.L_19:


//--------------------- .nv.compat                --------------------------
	.section	.nv.compat,"",@"SHT_CUDA_COMPAT_INFO"
	.align	4
        /*0000*/ 	.byte	0x02, 0x09, 0x01, 0x00, 0x02, 0x02, 0x04, 0x00, 0x02, 0x05, 0x05, 0x00, 0x03, 0x07, 0x01, 0x01
        /*0010*/ 	.byte	0x02, 0x03, 0x01, 0x00, 0x02, 0x06, 0x01, 0x00, 0x04, 0x0b, 0x08, 0x00, 0x00, 0x00, 0x00, 0x00
        /*0020*/ 	.byte	0x00, 0x00, 0x00, 0x00


//--------------------- .nv.info._ZN7cutlass13device_kernelINS_4gemm6kernel13GemmUniversalIN4cute5tupleIJiiiiEEENS1_10collective13CollectiveMmaINS1_34MainloopSm90TmaGmmaWarpSpecializedILi9ENS5_IJNS4_1CILi2EEENSA_ILi1EEESC_EEENS1_35KernelTmaWarpSpecializedCooperativeEEENS5_IJNSA_ILi128EEENSA_ILi256EEENSA_ILi64EEEEEEaNS5_IJlSC_lEEEaSK_NS4_8TiledMMAINS4_8MMA_AtomIJNS4_4SM904GMMA27MMA_64x256x32_S32S8S8_SS_TNEEEENS4_6LayoutISD_NS5_IJSC_NSA_ILi0EEESS_EEEEENS5_IJNS4_10UnderscoreESV_SV_EEEEENS4_13SM90_TMA_LOADENS4_14ComposedLayoutINS4_7SwizzleILi2ELi4ELi3EEENS4_18smem_ptr_flag_bitsILi8EEENSR_INS5_IJNSA_ILi8EEESI_EEENS5_IJSI_SC_EEEEEEEvNS4_8identityENS4_23SM90_TMA_LOAD_MULTICASTES18_vS19_EENS_8epilogue10collective6detail29Sm90TmaWarpSpecializedAdapterINS1D_15DefaultEpilogueIaSK_SK_NS1C_6thread17LinearCombinationIaLi1EiiLNS1H_9ScaleType4KindE0ELNS_15FloatRoundStyleE2EaEENS1_15EpilogueDefaultEEEEEvvEEEEvNT_6ParamsE --------------------------
	.section	.nv.info._ZN7cutlass13device_kernelINS_4gemm6kernel13GemmUniversalIN4cute5tupleIJiiiiEEENS1_10collective13CollectiveMmaINS1_34MainloopSm90TmaGmmaWarpSpecializedILi9ENS5_IJNS4_1CILi2EEENSA_ILi1EEESC_EEENS1_35KernelTmaWarpSpecializedCooperativeEEENS5_IJNSA_ILi128EEENSA_ILi256EEENSA_ILi64EEEEEEaNS5_IJlSC_lEEEaSK_NS4_8TiledMMAINS4_8MMA_AtomIJNS4_4SM904GMMA27MMA_64x256x32_S32S8S8_SS_TNEEEENS4_6LayoutISD_NS5_IJSC_NSA_ILi0EEESS_EEEEENS5_IJNS4_10UnderscoreESV_SV_EEEEENS4_13SM90_TMA_LOADENS4_14ComposedLayoutINS4_7SwizzleILi2ELi4ELi3EEENS4_18smem_ptr_flag_bitsILi8EEENSR_INS5_IJNSA_ILi8EEESI_EEENS5_IJSI_SC_EEEEEEEvNS4_8identityENS4_23SM90_TMA_LOAD_MULTICASTES18_vS19_EENS_8epilogue10collective6detail29Sm90TmaWarpSpecializedAdapterINS1D_15DefaultEpilogueIaSK_SK_NS1C_6thread17LinearCombinationIaLi1EiiLNS1H_9ScaleType4KindE0ELNS_15FloatRoundStyleE2EaEENS1_15EpilogueDefaultEEEEEvvEEEEvNT_6ParamsE,"",@"SHT_CUDA_INFO"
	.sectionflags	@""
	.align	4


	//----- nvinfo : EIATTR_CUDA_API_VERSION
	.align		4
        /*0000*/ 	.byte	0x04, 0x37
        /*0002*/ 	.short	(.L_21 - .L_20)
.L_20:
        /*0004*/ 	.word	0x00000082


	//----- nvinfo : EIATTR_KPARAM_INFO
	.align		4
.L_21:
        /*0008*/ 	.byte	0x04, 0x17
        /*000a*/ 	.short	(.L_23 - .L_22)
.L_22:
        /*000c*/ 	.word	0x00000000
        /*0010*/ 	.short	0x0000
        /*0012*/ 	.short	0x0070
        /*0014*/ 	.byte	0x00, 0xf0, 0x01, 0x10


	//----- nvinfo : EIATTR_SPARSE_MMA_MASK
	.align		4
.L_23:
        /*0018*/ 	.byte	0x03, 0x50
        /*001a*/ 	.short	0x0000


	//----- nvinfo : EIATTR_MAXREG_COUNT
	.align		4
        /*001c*/ 	.byte	0x03, 0x1b
        /*001e*/ 	.short	0x00a8


	//----- nvinfo : EIATTR_NUM_BARRIERS
	.align		4
        /*0020*/ 	.byte	0x02, 0x4c
        /*0022*/ 	.byte	0x01
	.zero		1


	//----- nvinfo : EIATTR_EXTERNS
	.align		4
        /*0024*/ 	.byte	0x04, 0x0f
        /*0026*/ 	.short	(.L_25 - .L_24)


	//   ....[0]....
	.align		4
.L_24:
        /*0028*/ 	.word	index@(__assertfail)


	//----- nvinfo : EIATTR_MERCURY_ISA_VERSION
	.align		4
.L_25:
        /*002c*/ 	.byte	0x03, 0x5f
        /*002e*/ 	.short	0x0101


	//----- nvinfo : EIATTR_INT_WARP_WIDE_INSTR_OFFSETS
	.align		4
        /*0030*/ 	.byte	0x04, 0x31
        /*0032*/ 	.short	(.L_27 - .L_26)


	//   ....[0]....
.L_26:
        /*0034*/ 	.word	0x00000550


	//   ....[1]....
        /*0038*/ 	.word	0x00000580


	//   ....[2]....
        /*003c*/ 	.word	0x00000740


	//----- nvinfo : EIATTR_COOP_GROUP_MASK_REGIDS
	.align		4
.L_27:
        /*0040*/ 	.byte	0x04, 0x29
        /*0042*/ 	.short	(.L_29 - .L_28)


	//   ....[0]....
.L_28:
        /*0044*/ 	.word	0xffffffff


	//   ....[1]....
        /*0048*/ 	.word	0xffffffff


	//   ....[2]....
        /*004c*/ 	.word	0xffffffff


	//   ....[3]....
        /*0050*/ 	.word	0xffffffff


	//   ....[4]....
        /*0054*/ 	.word	0xffffffff


	//   ....[5]....
        /*0058*/ 	.word	0xffffffff


	//----- nvinfo : EIATTR_COOP_GROUP_INSTR_OFFSETS
	.align		4
.L_29:
        /*005c*/ 	.byte	0x04, 0x28
        /*005e*/ 	.short	(.L_31 - .L_30)


	//   ....[0]....
.L_30:
        /*0060*/ 	.word	0x00000060


	//   ....[1]....
        /*0064*/ 	.word	0x00000070


	//   ....[2]....
        /*0068*/ 	.word	0x00000130


	//   ....[3]....
        /*006c*/ 	.word	0x000003a0


	//   ....[4]....
        /*0070*/ 	.word	0x000008c0


	//   ....[5]....
        /*0074*/ 	.word	0x00001300


	//----- nvinfo : EIATTR_REG_RECONFIG
	.align		4
.L_31:
        /*0078*/ 	.byte	0x01, 0x54
	.zero		2


	//----- nvinfo : EIATTR_SYSCALL_OFFSETS
	.align		4
        /*007c*/ 	.byte	0x04, 0x46
        /*007e*/ 	.short	(.L_33 - .L_32)


	//   ....[0]....
.L_32:
        /*0080*/ 	.word	0x000014c0


	//----- nvinfo : EIATTR_MBARRIER_INSTR_OFFSETS
	.align		4
.L_33:
        /*0084*/ 	.byte	0x04, 0x39
        /*0086*/ 	.short	(.L_35 - .L_34)


	//   ....[0]....
.L_34:
        /*0088*/ 	.word	0x00000250
        /*008c*/ 	.word	0x000000ff
        /*0090*/ 	.word	0x00000000
        /*0094*/ 	.short	0x0100
        /*0096*/ 	.byte	0x08
	.zero		1


	//   ....[1]....
        /*0098*/ 	.word	0x00000260
        /*009c*/ 	.word	0x000000ff
        /*00a0*/ 	.word	0x00000048
        /*00a4*/ 	.short	0x0100
        /*00a6*/ 	.byte	0x08
	.zero		1


	//   ....[2]....
        /*00a8*/ 	.word	0x00000270
        /*00ac*/ 	.word	0x000000ff
        /*00b0*/ 	.word	0x00000008
        /*00b4*/ 	.short	0x0100
        /*00b6*/ 	.byte	0x08
	.zero		1


	//   ....[3]....
        /*00b8*/ 	.word	0x00000280
        /*00bc*/ 	.word	0x000000ff
        /*00c0*/ 	.word	0x00000050
        /*00c4*/ 	.short	0x0100
        /*00c6*/ 	.byte	0x08
	.zero		1


	//   ....[4]....
        /*00c8*/ 	.word	0x00000290
        /*00cc*/ 	.word	0x000000ff
        /*00d0*/ 	.word	0x00000010
        /*00d4*/ 	.short	0x0100
        /*00d6*/ 	.byte	0x08
	.zero		1


	//   ....[5]....
        /*00d8*/ 	.word	0x000002a0
        /*00dc*/ 	.word	0x000000ff
        /*00e0*/ 	.word	0x00000058
        /*00e4*/ 	.short	0x0100
        /*00e6*/ 	.byte	0x08
	.zero		1


	//   ....[6]....
        /*00e8*/ 	.word	0x000002b0
        /*00ec*/ 	.word	0x000000ff
        /*00f0*/ 	.word	0x00000018
        /*00f4*/ 	.short	0x0100
        /*00f6*/ 	.byte	0x08
	.zero		1


	//   ....[7]....
        /*00f8*/ 	.word	0x000002c0
        /*00fc*/ 	.word	0x000000ff
        /*0100*/ 	.word	0x00000060
        /*0104*/ 	.short	0x0100
        /*0106*/ 	.byte	0x08
	.zero		1


	//   ....[8]....
        /*0108*/ 	.word	0x000002d0
        /*010c*/ 	.word	0x000000ff
        /*0110*/ 	.word	0x00000020
        /*0114*/ 	.short	0x0100
        /*0116*/ 	.byte	0x08
	.zero		1


	//   ....[9]....
        /*0118*/ 	.word	0x000002e0
        /*011c*/ 	.word	0x000000ff
        /*0120*/ 	.word	0x00000068
        /*0124*/ 	.short	0x0100
        /*0126*/ 	.byte	0x08
	.zero		1


	//   ....[10]....
        /*0128*/ 	.word	0x000002f0
        /*012c*/ 	.word	0x000000ff
        /*0130*/ 	.word	0x00000028
        /*0134*/ 	.short	0x0100
        /*0136*/ 	.byte	0x08
	.zero		1


	//   ....[11]....
        /*0138*/ 	.word	0x00000300
        /*013c*/ 	.word	0x000000ff
        /*0140*/ 	.word	0x00000070
        /*0144*/ 	.short	0x0100
        /*0146*/ 	.byte	0x08
	.zero		1


	//   ....[12]....
        /*0148*/ 	.word	0x00000310
        /*014c*/ 	.word	0x000000ff
        /*0150*/ 	.word	0x00000030
        /*0154*/ 	.short	0x0100
        /*0156*/ 	.byte	0x08
	.zero		1


	//   ....[13]....
        /*0158*/ 	.word	0x00000320
        /*015c*/ 	.word	0x000000ff
        /*0160*/ 	.word	0x00000078
        /*0164*/ 	.short	0x0100
        /*0166*/ 	.byte	0x08
	.zero		1


	//   ....[14]....
        /*0168*/ 	.word	0x00000330
        /*016c*/ 	.word	0x000000ff
        /*0170*/ 	.word	0x00000038
        /*0174*/ 	.short	0x0100
        /*0176*/ 	.byte	0x08
	.zero		1


	//   ....[15]....
        /*0178*/ 	.word	0x00000340
        /*017c*/ 	.word	0x000000ff
        /*0180*/ 	.word	0x00000080
        /*0184*/ 	.short	0x0100
        /*0186*/ 	.byte	0x08
	.zero		1


	//   ....[16]....
        /*0188*/ 	.word	0x00000350
        /*018c*/ 	.word	0x000000ff
        /*0190*/ 	.word	0x00000040
        /*0194*/ 	.short	0x0100
        /*0196*/ 	.byte	0x08
	.zero		1


	//   ....[17]....
        /*0198*/ 	.word	0x00000360
        /*019c*/ 	.word	0x000000ff
        /*01a0*/ 	.word	0x00000088
        /*01a4*/ 	.short	0x0100
        /*01a6*/ 	.byte	0x08
	.zero		1


	//   ....[18]....
        /*01a8*/ 	.word	0x000007c0
        /*01ac*/ 	.word	0x000000ff
        /*01b0*/ 	.word	0x000000a0
        /*01b4*/ 	.short	0x0100
        /*01b6*/ 	.byte	0x06
	.zero		1


	//   ....[19]....
        /*01b8*/ 	.word	0x00000850
        /*01bc*/ 	.word	0x000000ff
        /*01c0*/ 	.word	0x000000a8
        /*01c4*/ 	.short	0x0100
        /*01c6*/ 	.byte	0x06
	.zero		1


	//   ....[20]....
        /*01c8*/ 	.word	0x00001590
        /*01cc*/ 	.word	0x00000003
        /*01d0*/ 	.word	0x00000000
        /*01d4*/ 	.short	0x010a
        /*01d6*/ 	.byte	0x3f
	.zero		1


	//   ....[21]....
        /*01d8*/ 	.word	0x000015d0
        /*01dc*/ 	.word	0x00000003
        /*01e0*/ 	.word	0x00000000
        /*01e4*/ 	.short	0x010a
        /*01e6*/ 	.byte	0x3f
	.zero		1


	//   ....[22]....
        /*01e8*/ 	.word	0x000018a0
        /*01ec*/ 	.word	0x00000005
        /*01f0*/ 	.word	0x00000000
        /*01f4*/ 	.short	0x010a
        /*01f6*/ 	.byte	0x3f
	.zero		1


	//   ....[23]....
        /*01f8*/ 	.word	0x000018e0
        /*01fc*/ 	.word	0x00000005
        /*0200*/ 	.word	0x00000000
        /*0204*/ 	.short	0x010a
        /*0206*/ 	.byte	0x3f
	.zero		1


	//   ....[24]....
        /*0208*/ 	.word	0x00001a40
        /*020c*/ 	.word	0x00000005
        /*0210*/ 	.word	0x00000000
        /*0214*/ 	.short	0x0101
        /*0216*/ 	.byte	0x3f
	.zero		1


	//   ....[25]....
        /*0218*/ 	.word	0x00001c60
        /*021c*/ 	.word	0x00000003
        /*0220*/ 	.word	0x00000000
        /*0224*/ 	.short	0x0101
        /*0226*/ 	.byte	0x3f
	.zero		1


	//   ....[26]....
        /*0228*/ 	.word	0x00009170
        /*022c*/ 	.word	0x00000017
        /*0230*/ 	.word	0x00000048
        /*0234*/ 	.short	0x010a
        /*0236*/ 	.byte	0x3f
	.zero		1


	//   ....[27]....
        /*0238*/ 	.word	0x000094e0
        /*023c*/ 	.word	0x00000003
        /*0240*/ 	.word	0x000000a8
        /*0244*/ 	.short	0x0101
        /*0246*/ 	.byte	0x3f
	.zero		1


	//   ....[28]....
        /*0248*/ 	.word	0x00009c40
        /*024c*/ 	.word	0x00000007
        /*0250*/ 	.word	0x00000000
        /*0254*/ 	.short	0x010a
        /*0256*/ 	.byte	0x3f
	.zero		1


	//   ....[29]....
        /*0258*/ 	.word	0x00009cc0
        /*025c*/ 	.word	0x00000008
        /*0260*/ 	.word	0x00000000
        /*0264*/ 	.short	0x010a
        /*0266*/ 	.byte	0x3f
	.zero		1


	//   ....[30]....
        /*0268*/ 	.word	0x00009d50
        /*026c*/ 	.word	0x00000009
        /*0270*/ 	.word	0x00000000
        /*0274*/ 	.short	0x010a
        /*0276*/ 	.byte	0x3f
	.zero		1


	//   ....[31]....
        /*0278*/ 	.word	0x00009de0
        /*027c*/ 	.word	0x00000008
        /*0280*/ 	.word	0x00000000
        /*0284*/ 	.short	0x010a
        /*0286*/ 	.byte	0x3f
	.zero		1


	//   ....[32]....
        /*0288*/ 	.word	0x00009e70
        /*028c*/ 	.word	0x00000009
        /*0290*/ 	.word	0x00000000
        /*0294*/ 	.short	0x010a
        /*0296*/ 	.byte	0x3f
	.zero		1


	//   ....[33]....
        /*0298*/ 	.word	0x00009f00
        /*029c*/ 	.word	0x00000008
        /*02a0*/ 	.word	0x00000000
        /*02a4*/ 	.short	0x010a
        /*02a6*/ 	.byte	0x3f
	.zero		1


	//   ....[34]....
        /*02a8*/ 	.word	0x00009f90
        /*02ac*/ 	.word	0x00000009
        /*02b0*/ 	.word	0x00000000
        /*02b4*/ 	.short	0x010a
        /*02b6*/ 	.byte	0x3f
	.zero		1


	//   ....[35]....
        /*02b8*/ 	.word	0x0000a020
        /*02bc*/ 	.word	0x00000006
        /*02c0*/ 	.word	0x00000000
        /*02c4*/ 	.short	0x010a
        /*02c6*/ 	.byte	0x3f
	.zero		1


	//   ....[36]....
        /*02c8*/ 	.word	0x0000a0b0
        /*02cc*/ 	.word	0x00000003
        /*02d0*/ 	.word	0x00000000
        /*02d4*/ 	.short	0x010a
        /*02d6*/ 	.byte	0x3f
	.zero		1


	//   ....[37]....
        /*02d8*/ 	.word	0x0000a110
        /*02dc*/ 	.word	0x00000003
        /*02e0*/ 	.word	0x00000000
        /*02e4*/ 	.short	0x010a
        /*02e6*/ 	.byte	0x3f
	.zero		1


	//   ....[38]....
        /*02e8*/ 	.word	0x0000a160
        /*02ec*/ 	.word	0x00000005
        /*02f0*/ 	.word	0x00000000
        /*02f4*/ 	.short	0x010a
        /*02f6*/ 	.byte	0x3f
	.zero		1


	//   ....[39]....
        /*02f8*/ 	.word	0x0000a230
        /*02fc*/ 	.word	0x00000017
        /*0300*/ 	.word	0x00000048
        /*0304*/ 	.short	0x010a
        /*0306*/ 	.byte	0x3f
	.zero		1


	//   ....[40]....
        /*0308*/ 	.word	0x0000a300
        /*030c*/ 	.word	0x00000007
        /*0310*/ 	.word	0x00000000
        /*0314*/ 	.short	0x010a
        /*0316*/ 	.byte	0x3f
	.zero		1


	//   ....[41]....
        /*0318*/ 	.word	0x0000a350
        /*031c*/ 	.word	0x00000008
        /*0320*/ 	.word	0x00000000
        /*0324*/ 	.short	0x010a
        /*0326*/ 	.byte	0x3f
	.zero		1


	//   ....[42]....
        /*0328*/ 	.word	0x0000a3a0
        /*032c*/ 	.word	0x00000009
        /*0330*/ 	.word	0x00000000
        /*0334*/ 	.short	0x010a
        /*0336*/ 	.byte	0x3f
	.zero		1


	//   ....[43]....
        /*0338*/ 	.word	0x0000a3f0
        /*033c*/ 	.word	0x00000008
        /*0340*/ 	.word	0x00000000
        /*0344*/ 	.short	0x010a
        /*0346*/ 	.byte	0x3f
	.zero		1


	//   ....[44]....
        /*0348*/ 	.word	0x0000a440
        /*034c*/ 	.word	0x00000009
        /*0350*/ 	.word	0x00000000
        /*0354*/ 	.short	0x010a
        /*0356*/ 	.byte	0x3f
	.zero		1


	//   ....[45]....
        /*0358*/ 	.word	0x0000a490
        /*035c*/ 	.word	0x00000008
        /*0360*/ 	.word	0x00000000
        /*0364*/ 	.short	0x010a
        /*0366*/ 	.byte	0x3f
	.zero		1


	//   ....[46]....
        /*0368*/ 	.word	0x0000a4e0
        /*036c*/ 	.word	0x00000009
        /*0370*/ 	.word	0x00000000
        /*0374*/ 	.short	0x010a
        /*0376*/ 	.byte	0x3f
	.zero		1


	//   ....[47]....
        /*0378*/ 	.word	0x0000a530
        /*037c*/ 	.word	0x00000006
        /*0380*/ 	.word	0x00000000
        /*0384*/ 	.short	0x010a
        /*0386*/ 	.byte	0x3f
	.zero		1


	//----- nvinfo : EIATTR_NUM_MBARRIERS
	.align		4
.L_35:
        /*0388*/ 	.byte	0x03, 0x38
        /*038a*/ 	.short	0x0014


	//----- nvinfo : EIATTR_EXIT_INSTR_OFFSETS
	.align		4
        /*038c*/ 	.byte	0x04, 0x1c
        /*038e*/ 	.short	(.L_37 - .L_36)


	//   ....[0]....
.L_36:
        /*0390*/ 	.word	0x00000a20


	//   ....[1]....
        /*0394*/ 	.word	0x00001240


	//   ....[2]....
        /*0398*/ 	.word	0x00008870


	//   ....[3]....
        /*039c*/ 	.word	0x00008dd0


	//   ....[4]....
        /*03a0*/ 	.word	0x0000a100


	//----- nvinfo : EIATTR_MAX_THREADS
	.align		4
.L_37:
        /*03a4*/ 	.byte	0x04, 0x05
        /*03a6*/ 	.short	(.L_39 - .L_38)
.L_38:
        /*03a8*/ 	.word	0x00000180
        /*03ac*/ 	.word	0x00000001
        /*03b0*/ 	.word	0x00000001


	//----- nvinfo : EIATTR_CRS_STACK_SIZE
	.align		4
.L_39:
        /*03b4*/ 	.byte	0x04, 0x1e
        /*03b6*/ 	.short	(.L_41 - .L_40)
.L_40:
        /*03b8*/ 	.word	0x00000000


	//----- nvinfo : EIATTR_CBANK_PARAM_SIZE
	.align		4
.L_41:
        /*03bc*/ 	.byte	0x03, 0x19
        /*03be*/ 	.short	0x0470


	//----- nvinfo : EIATTR_PARAM_CBANK
	.align		4
        /*03c0*/ 	.byte	0x04, 0x0a
        /*03c2*/ 	.short	(.L_43 - .L_42)
	.align		4
.L_42:
        /*03c4*/ 	.word	index@(.nv.constant0._ZN7cutlass13device_kernelINS_4gemm6kernel13GemmUniversalIN4cute5tupleIJiiiiEEENS1_10collective13CollectiveMmaINS1_34MainloopSm90TmaGmmaWarpSpecializedILi9ENS5_IJNS4_1CILi2EEENSA_ILi1EEESC_EEENS1_35KernelTmaWarpSpecializedCooperativeEEENS5_IJNSA_ILi128EEENSA_ILi256EEENSA_ILi64EEEEEEaNS5_IJlSC_lEEEaSK_NS4_8TiledMMAINS4_8MMA_AtomIJNS4_4SM904GMMA27MMA_64x256x32_S32S8S8_SS_TNEEEENS4_6LayoutISD_NS5_IJSC_NSA_ILi0EEESS_EEEEENS5_IJNS4_10UnderscoreESV_SV_EEEEENS4_13SM90_TMA_LOADENS4_14ComposedLayoutINS4_7SwizzleILi2ELi4ELi3EEENS4_18smem_ptr_flag_bitsILi8EEENSR_INS5_IJNSA_ILi8EEESI_EEENS5_IJSI_SC_EEEEEEEvNS4_8identityENS4_23SM90_TMA_LOAD_MULTICASTES18_vS19_EENS_8epilogue10collective6detail29Sm90TmaWarpSpecializedAdapterINS1D_15DefaultEpilogueIaSK_SK_NS1C_6thread17LinearCombinationIaLi1EiiLNS1H_9ScaleType4KindE0ELNS_15FloatRoundStyleE2EaEENS1_15EpilogueDefaultEEEEEvvEEEEvNT_6ParamsE)
        /*03c8*/ 	.short	0x0210
        /*03ca*/ 	.short	0x0470


	//----- nvinfo : EIATTR_SW_WAR
	.align		4
.L_43:
        /*03cc*/ 	.byte	0x04, 0x36
        /*03ce*/ 	.short	(.L_45 - .L_44)
.L_44:
        /*03d0*/ 	.word	0x00000008
.L_45:


//--------------------- .nv.callgraph             --------------------------
	.section	.nv.callgraph,"",@"SHT_CUDA_CALLGRAPH"
	.align	4
	.sectionentsize	8
	.align		4
        /*0000*/ 	.word	0x00000000
	.align		4
        /*0004*/ 	.word	0xffffffff
	.align		4
        /*0008*/ 	.word	index@(_ZN7cutlass13device_kernelINS_4gemm6kernel13GemmUniversalIN4cute5tupleIJiiiiEEENS1_10collective13CollectiveMmaINS1_34MainloopSm90TmaGmmaWarpSpecializedILi9ENS5_IJNS4_1CILi2EEENSA_ILi1EEESC_EEENS1_35KernelTmaWarpSpecializedCooperativeEEENS5_IJNSA_ILi128EEENSA_ILi256EEENSA_ILi64EEEEEEaNS5_IJlSC_lEEEaSK_NS4_8TiledMMAINS4_8MMA_AtomIJNS4_4SM904GMMA27MMA_64x256x32_S32S8S8_SS_TNEEEENS4_6LayoutISD_NS5_IJSC_NSA_ILi0EEESS_EEEEENS5_IJNS4_10UnderscoreESV_SV_EEEEENS4_13SM90_TMA_LOADENS4_14ComposedLayoutINS4_7SwizzleILi2ELi4ELi3EEENS4_18smem_ptr_flag_bitsILi8EEENSR_INS5_IJNSA_ILi8EEESI_EEENS5_IJSI_SC_EEEEEEEvNS4_8identityENS4_23SM90_TMA_LOAD_MULTICASTES18_vS19_EENS_8epilogue10collective6detail29Sm90TmaWarpSpecializedAdapterINS1D_15DefaultEpilogueIaSK_SK_NS1C_6thread17LinearCombinationIaLi1EiiLNS1H_9ScaleType4KindE0ELNS_15FloatRoundStyleE2EaEENS1_15EpilogueDefaultEEEEEvvEEEEvNT_6ParamsE)
	.align		4
        /*000c*/ 	.word	index@(__assertfail)
	.align		4
        /*0010*/ 	.word	0x00000000
	.align		4
        /*0014*/ 	.word	0xfffffffe
	.align		4
        /*0018*/ 	.word	0x00000000
	.align		4
        /*001c*/ 	.word	0xfffffffd
	.align		4
        /*0020*/ 	.word	0x00000000
	.align		4
        /*0024*/ 	.word	0xfffffffc


//--------------------- .nv.constant4             --------------------------
	.section	.nv.constant4,"a",@progbits
	.align	8
	.align		8
.nv.constant4:
        /*0000*/ 	.dword	__assertfail
	.align		8
        /*0008*/ 	.dword	__unnamed_1
	.align		8
        /*0010*/ 	.dword	_ZN40_INTERNAL_88a7f1f2_4_k_cu_0b4e9702_294414cuda3std3__45__cpo5beginE
	.align		8
        /*0018*/ 	.dword	_ZN40_INTERNAL_88a7f1f2_4_k_cu_0b4e9702_294414cuda3std3__45__cpo3endE
	.align		8
        /*0020*/ 	.dword	_ZN40_INTERNAL_88a7f1f2_4_k_cu_0b4e9702_294414cuda3std3__45__cpo6cbeginE
	.align		8
        /*0028*/ 	.dword	_ZN40_INTERNAL_88a7f1f2_4_k_cu_0b4e9702_294414cuda3std3__45__cpo4cendE
	.align		8
        /*0030*/ 	.dword	_ZN40_INTERNAL_88a7f1f2_4_k_cu_0b4e9702_294414cuda3std3__442_GLOBAL__N__88a7f1f2_4_k_cu_0b4e9702_294416ignoreE
	.align		8
        /*0038*/ 	.dword	_ZN40_INTERNAL_88a7f1f2_4_k_cu_0b4e9702_294414cuda3std3__419piecewise_constructE
	.align		8
        /*0040*/ 	.dword	_ZN40_INTERNAL_88a7f1f2_4_k_cu_0b4e9702_294414cuda3std3__48in_placeE
	.align		8
        /*0048*/ 	.dword	_ZN40_INTERNAL_88a7f1f2_4_k_cu_0b4e9702_294414cuda3std6ranges3__45__cpo4swapE
	.align		8
        /*0050*/ 	.dword	_ZN40_INTERNAL_88a7f1f2_4_k_cu_0b4e9702_294414cuda3std6ranges3__45__cpo9iter_moveE
	.align		8
        /*0058*/ 	.dword	_ZN40_INTERNAL_88a7f1f2_4_k_cu_0b4e9702_294414cute7productE
	.align		8
        /*0060*/ 	.dword	_ZN40_INTERNAL_88a7f1f2_4_k_cu_0b4e9702_294414cute1_E
	.align		8
        /*0068*/ 	.dword	$str$22
	.align		8
        /*0070*/ 	.dword	$str$23


//--------------------- .text._ZN7cutlass13device_kernelINS_4gemm6kernel13GemmUniversalIN4cute5tupleIJiiiiEEENS1_10collective13CollectiveMmaINS1_34MainloopSm90TmaGmmaWarpSpecializedILi9ENS5_IJNS4_1CILi2EEENSA_ILi1EEESC_EEENS1_35KernelTmaWarpSpecializedCooperativeEEENS5_IJNSA_ILi128EEENSA_ILi256EEENSA_ILi64EEEEEEaNS5_IJlSC_lEEEaSK_NS4_8TiledMMAINS4_8MMA_AtomIJNS4_4SM904GMMA27MMA_64x256x32_S32S8S8_SS_TNEEEENS4_6LayoutISD_NS5_IJSC_NSA_ILi0EEESS_EEEEENS5_IJNS4_10UnderscoreESV_SV_EEEEENS4_13SM90_TMA_LOADENS4_14ComposedLayoutINS4_7SwizzleILi2ELi4ELi3EEENS4_18smem_ptr_flag_bitsILi8EEENSR_INS5_IJNSA_ILi8EEESI_EEENS5_IJSI_SC_EEEEEEEvNS4_8identityENS4_23SM90_TMA_LOAD_MULTICASTES18_vS19_EENS_8epilogue10collective6detail29Sm90TmaWarpSpecializedAdapterINS1D_15DefaultEpilogueIaSK_SK_NS1C_6thread17LinearCombinationIaLi1EiiLNS1H_9ScaleType4KindE0ELNS_15FloatRoundStyleE2EaEENS1_15EpilogueDefaultEEEEEvvEEEEvNT_6ParamsE --------------------------
	.section	.text._ZN7cutlass13device_kernelINS_4gemm6kernel13GemmUniversalIN4cute5tupleIJiiiiEEENS1_10collective13CollectiveMmaINS1_34MainloopSm90TmaGmmaWarpSpecializedILi9ENS5_IJNS4_1CILi2EEENSA_ILi1EEESC_EEENS1_35KernelTmaWarpSpecializedCooperativeEEENS5_IJNSA_ILi128EEENSA_ILi256EEENSA_ILi64EEEEEEaNS5_IJlSC_lEEEaSK_NS4_8TiledMMAINS4_8MMA_AtomIJNS4_4SM904GMMA27MMA_64x256x32_S32S8S8_SS_TNEEEENS4_6LayoutISD_NS5_IJSC_NSA_ILi0EEESS_EEEEENS5_IJNS4_10UnderscoreESV_SV_EEEEENS4_13SM90_TMA_LOADENS4_14ComposedLayoutINS4_7SwizzleILi2ELi4ELi3EEENS4_18smem_ptr_flag_bitsILi8EEENSR_INS5_IJNSA_ILi8EEESI_EEENS5_IJSI_SC_EEEEEEEvNS4_8identityENS4_23SM90_TMA_LOAD_MULTICASTES18_vS19_EENS_8epilogue10collective6detail29Sm90TmaWarpSpecializedAdapterINS1D_15DefaultEpilogueIaSK_SK_NS1C_6thread17LinearCombinationIaLi1EiiLNS1H_9ScaleType4KindE0ELNS_15FloatRoundStyleE2EaEENS1_15EpilogueDefaultEEEEEvvEEEEvNT_6ParamsE,"ax",@progbits
	.align	128
.text._ZN7cutlass13device_kernelINS_4gemm6kernel13GemmUniversalIN4cute5tupleIJiiiiEEENS1_10collective13CollectiveMmaINS1_34MainloopSm90TmaGmmaWarpSpecializedILi9ENS5_IJNS4_1CILi2EEENSA_ILi1EEESC_EEENS1_35KernelTmaWarpSpecializedCooperativeEEENS5_IJNSA_ILi128EEENSA_ILi256EEENSA_ILi64EEEEEEaNS5_IJlSC_lEEEaSK_NS4_8TiledMMAINS4_8MMA_AtomIJNS4_4SM904GMMA27MMA_64x256x32_S32S8S8_SS_TNEEEENS4_6LayoutISD_NS5_IJSC_NSA_ILi0EEESS_EEEEENS5_IJNS4_10UnderscoreESV_SV_EEEEENS4_13SM90_TMA_LOADENS4_14ComposedLayoutINS4_7SwizzleILi2ELi4ELi3EEENS4_18smem_ptr_flag_bitsILi8EEENSR_INS5_IJNSA_ILi8EEESI_EEENS5_IJSI_SC_EEEEEEEvNS4_8identityENS4_23SM90_TMA_LOAD_MULTICASTES18_vS19_EENS_8epilogue10collective6detail29Sm90TmaWarpSpecializedAdapterINS1D_15DefaultEpilogueIaSK_SK_NS1C_6thread17LinearCombinationIaLi1EiiLNS1H_9ScaleType4KindE0ELNS_15FloatRoundStyleE2EaEENS1_15EpilogueDefaultEEEEEvvEEEEvNT_6ParamsE:
        .type           _ZN7cutlass13device_kernelINS_4gemm6kernel13GemmUniversalIN4cute5tupleIJiiiiEEENS1_10collective13CollectiveMmaINS1_34MainloopSm90TmaGmmaWarpSpecializedILi9ENS5_IJNS4_1CILi2EEENSA_ILi1EEESC_EEENS1_35KernelTmaWarpSpecializedCooperativeEEENS5_IJNSA_ILi128EEENSA_ILi256EEENSA_ILi64EEEEEEaNS5_IJlSC_lEEEaSK_NS4_8TiledMMAINS4_8MMA_AtomIJNS4_4SM904GMMA27MMA_64x256x32_S32S8S8_SS_TNEEEENS4_6LayoutISD_NS5_IJSC_NSA_ILi0EEESS_EEEEENS5_IJNS4_10UnderscoreESV_SV_EEEEENS4_13SM90_TMA_LOADENS4_14ComposedLayoutINS4_7SwizzleILi2ELi4ELi3EEENS4_18smem_ptr_flag_bitsILi8EEENSR_INS5_IJNSA_ILi8EEESI_EEENS5_IJSI_SC_EEEEEEEvNS4_8identityENS4_23SM90_TMA_LOAD_MULTICASTES18_vS19_EENS_8epilogue10collective6detail29Sm90TmaWarpSpecializedAdapterINS1D_15DefaultEpilogueIaSK_SK_NS1C_6thread17LinearCombinationIaLi1EiiLNS1H_9ScaleType4KindE0ELNS_15FloatRoundStyleE2EaEENS1_15EpilogueDefaultEEEEEvvEEEEvNT_6ParamsE,@function
        .size           _ZN7cutlass13device_kernelINS_4gemm6kernel13GemmUniversalIN4cute5tupleIJiiiiEEENS1_10collective13CollectiveMmaINS1_34MainloopSm90TmaGmmaWarpSpecializedILi9ENS5_IJNS4_1CILi2EEENSA_ILi1EEESC_EEENS1_35KernelTmaWarpSpecializedCooperativeEEENS5_IJNSA_ILi128EEENSA_ILi256EEENSA_ILi64EEEEEEaNS5_IJlSC_lEEEaSK_NS4_8TiledMMAINS4_8MMA_AtomIJNS4_4SM904GMMA27MMA_64x256x32_S32S8S8_SS_TNEEEENS4_6LayoutISD_NS5_IJSC_NSA_ILi0EEESS_EEEEENS5_IJNS4_10UnderscoreESV_SV_EEEEENS4_13SM90_TMA_LOADENS4_14ComposedLayoutINS4_7SwizzleILi2ELi4ELi3EEENS4_18smem_ptr_flag_bitsILi8EEENSR_INS5_IJNSA_ILi8EEESI_EEENS5_IJSI_SC_EEEEEEEvNS4_8identityENS4_23SM90_TMA_LOAD_MULTICASTES18_vS19_EENS_8epilogue10collective6detail29Sm90TmaWarpSpecializedAdapterINS1D_15DefaultEpilogueIaSK_SK_NS1C_6thread17LinearCombinationIaLi1EiiLNS1H_9ScaleType4KindE0ELNS_15FloatRoundStyleE2EaEENS1_15EpilogueDefaultEEEEEvvEEEEvNT_6ParamsE,(.L_x_342 - _ZN7cutlass13device_kernelINS_4gemm6kernel13GemmUniversalIN4cute5tupleIJiiiiEEENS1_10collective13CollectiveMmaINS1_34MainloopSm90TmaGmmaWarpSpecializedILi9ENS5_IJNS4_1CILi2EEENSA_ILi1EEESC_EEENS1_35KernelTmaWarpSpecializedCooperativeEEENS5_IJNSA_ILi128EEENSA_ILi256EEENSA_ILi64EEEEEEaNS5_IJlSC_lEEEaSK_NS4_8TiledMMAINS4_8MMA_AtomIJNS4_4SM904GMMA27MMA_64x256x32_S32S8S8_SS_TNEEEENS4_6LayoutISD_NS5_IJSC_NSA_ILi0EEESS_EEEEENS5_IJNS4_10UnderscoreESV_SV_EEEEENS4_13SM90_TMA_LOADENS4_14ComposedLayoutINS4_7SwizzleILi2ELi4ELi3EEENS4_18smem_ptr_flag_bitsILi8EEENSR_INS5_IJNSA_ILi8EEESI_EEENS5_IJSI_SC_EEEEEEEvNS4_8identityENS4_23SM90_TMA_LOAD_MULTICASTES18_vS19_EENS_8epilogue10collective6detail29Sm90TmaWarpSpecializedAdapterINS1D_15DefaultEpilogueIaSK_SK_NS1C_6thread17LinearCombinationIaLi1EiiLNS1H_9ScaleType4KindE0ELNS_15FloatRoundStyleE2EaEENS1_15EpilogueDefaultEEEEEvvEEEEvNT_6ParamsE)
        .other          _ZN7cutlass13device_kernelINS_4gemm6kernel13GemmUniversalIN4cute5tupleIJiiiiEEENS1_10collective13CollectiveMmaINS1_34MainloopSm90TmaGmmaWarpSpecializedILi9ENS5_IJNS4_1CILi2EEENSA_ILi1EEESC_EEENS1_35KernelTmaWarpSpecializedCooperativeEEENS5_IJNSA_ILi128EEENSA_ILi256EEENSA_ILi64EEEEEEaNS5_IJlSC_lEEEaSK_NS4_8TiledMMAINS4_8MMA_AtomIJNS4_4SM904GMMA27MMA_64x256x32_S32S8S8_SS_TNEEEENS4_6LayoutISD_NS5_IJSC_NSA_ILi0EEESS_EEEEENS5_IJNS4_10UnderscoreESV_SV_EEEEENS4_13SM90_TMA_LOADENS4_14ComposedLayoutINS4_7SwizzleILi2ELi4ELi3EEENS4_18smem_ptr_flag_bitsILi8EEENSR_INS5_IJNSA_ILi8EEESI_EEENS5_IJSI_SC_EEEEEEEvNS4_8identityENS4_23SM90_TMA_LOAD_MULTICASTES18_vS19_EENS_8epilogue10collective6detail29Sm90TmaWarpSpecializedAdapterINS1D_15DefaultEpilogueIaSK_SK_NS1C_6thread17LinearCombinationIaLi1EiiLNS1H_9ScaleType4KindE0ELNS_15FloatRoundStyleE2EaEENS1_15EpilogueDefaultEEEEEvvEEEEvNT_6ParamsE,@"STO_CUDA_ENTRY STV_DEFAULT"
_ZN7cutlass13device_kernelINS_4gemm6kernel13GemmUniversalIN4cute5tupleIJiiiiEEENS1_10collective13CollectiveMmaINS1_34MainloopSm90TmaGmmaWarpSpecializedILi9ENS5_IJNS4_1CILi2EEENSA_ILi1EEESC_EEENS1_35KernelTmaWarpSpecializedCooperativeEEENS5_IJNSA_ILi128EEENSA_ILi256EEENSA_ILi64EEEEEEaNS5_IJlSC_lEEEaSK_NS4_8TiledMMAINS4_8MMA_AtomIJNS4_4SM904GMMA27MMA_64x256x32_S32S8S8_SS_TNEEEENS4_6LayoutISD_NS5_IJSC_NSA_ILi0EEESS_EEEEENS5_IJNS4_10UnderscoreESV_SV_EEEEENS4_13SM90_TMA_LOADENS4_14ComposedLayoutINS4_7SwizzleILi2ELi4ELi3EEENS4_18smem_ptr_flag_bitsILi8EEENSR_INS5_IJNSA_ILi8EEESI_EEENS5_IJSI_SC_EEEEEEEvNS4_8identityENS4_23SM90_TMA_LOAD_MULTICASTES18_vS19_EENS_8epilogue10collective6detail29Sm90TmaWarpSpecializedAdapterINS1D_15DefaultEpilogueIaSK_SK_NS1C_6thread17LinearCombinationIaLi1EiiLNS1H_9ScaleType4KindE0ELNS_15FloatRoundStyleE2EaEENS1_15EpilogueDefaultEEEEEvvEEEEvNT_6ParamsE:
[----:B------:R-:W0:Y:S01]  /*0000*/  LDC R1, c[0x0][0x28] ;  /* 0x00000a00ff017b82 */ /* 0x000e220000000800 */
[----:B------:R-:W1:Y:S01]  /*0010*/  S2R R18, SR_TID.X ;  /* 0x0000000000127919 */ /* 0x000e620000002100 */
[----:B------:R-:W-:Y:S01]  /*0020*/  ELECT P0, URZ, PT ;  /* 0x00000000003f782f */ /* 0x000fe20003800000 */
[----:B------:R-:W-:Y:S01]  /*0030*/  BSSY B0, `(.L_x_0) ;  /* 0x000000f000007945 */ /* 0x000fe20003800000 */
[--C-:B-1----:R-:W-:Y:S02]  /*0040*/  SHF.R.U32.HI R0, RZ, 0x5, R18.reuse ;  /* 0x00000005ff007819 */ /* 0x102fe40000011612 */
[----:B------:R-:W-:-:S03]  /*0050*/  SHF.R.U32.HI R3, RZ, 0x7, R18 ;  /* 0x00000007ff037819 */ /* 0x000fc60000011612 */
[----:B------:R-:W1:Y:S04]  /*0060*/  SHFL.IDX PT, R2, R0, RZ, 0x1f ;  /* 0x00001fff00027589 */ /* 0x000e6800000e0000 */
[----:B------:R2:W3:Y:S01]  /*0070*/  SHFL.IDX PT, R5, R3, RZ, 0x1f ;  /* 0x00001fff03057589 */ /* 0x0004e200000e0000 */
[----:B-1----:R-:W-:-:S13]  /*0080*/  ISETP.NE.OR P0, PT, R2, RZ, !P0 ;  /* 0x000000ff0200720c */ /* 0x002fda0004705670 */
[----:B0-23--:R-:W-:Y:S05]  /*0090*/  @P0 BRA `(.L_x_1) ;  /* 0x0000000000200947 */ /* 0x00dfea0003800000 */
[----:B------:R-:W-:Y:S02]  /*00a0*/  ULDC.64 UR4, c[0x0][0x198] ;  /* 0x0000660000047ab9 */ /* 0x000fe40000000a00 */
[----:B------:R-:W-:Y:S02]  /*00b0*/  UIADD3 UR6, UP0, UR4, 0xf0, URZ ;  /* 0x000000f004067890 */ /* 0x000fe4000ff1e03f */
[----:B------:R-:W-:Y:S02]  /*00c0*/  UIADD3 UR4, UP1, UR4, 0x1f0, URZ ;  /* 0x000001f004047890 */ /* 0x000fe4000ff3e03f */
[----:B------:R-:W-:Y:S02]  /*00d0*/  UIADD3.X UR7, URZ, UR5, URZ, UP0, !UPT ;  /* 0x000000053f077290 */ /* 0x000fe400087fe43f */
[----:B------:R-:W-:-:S07]  /*00e0*/  UIADD3.X UR5, URZ, UR5, URZ, UP1, !UPT ;  /* 0x000000053f057290 */ /* 0x000fce0008ffe43f */
[----:B------:R0:W-:Y:S02]  /*00f0*/  UTMACCTL.PF [UR6] ;  /* 0x00000000060079b9 */ /* 0x0001e40008040000 */
[----:B------:R0:W-:Y:S02]  /*0100*/  UTMACCTL.PF [UR4] ;  /* 0x00000000040079b9 */ /* 0x0001e40008040000 */
[----:B0-----:R-:W-:Y:S01]  /*0110*/  NOP ;  /* 0x0000000000007918 */ /* 0x001fe20000000000 */
.L_x_1:
[----:B------:R-:W-:Y:S05]  /*0120*/  BSYNC B0 ;  /* 0x0000000000007941 */ /* 0x000fea0003800000 */
.L_x_0:
[----:B------:R-:W0:Y:S02]  /*0130*/  SHFL.IDX PT, R3, R0, RZ, 0x1f ;  /* 0x00001fff00037589 */ /* 0x000e2400000e0000 */
[----:B0-----:R-:W-:-:S13]  /*0140*/  ISETP.NE.AND P0, PT, R3, RZ, PT ;  /* 0x000000ff0300720c */ /* 0x001fda0003f05270 */
[----:B------:R-:W-:Y:S05]  /*0150*/  @P0 BRA `(.L_x_2) ;  /* 0x00000000008c0947 */ /* 0x000fea0003800000 */
[----:B------:R-:W-:Y:S01]  /*0160*/  ELECT P0, URZ, PT ;  /* 0x00000000003f782f */ /* 0x000fe20003800000 */
[----:B------:R-:W-:-:S12]  /*0170*/  BSSY B0, `(.L_x_2) ;  /* 0x0000021000007945 */ /* 0x000fd80003800000 */
[----:B------:R-:W-:Y:S05]  /*0180*/  @!P0 BRA `(.L_x_3) ;  /* 0x00000000007c8947 */ /* 0x000fea0003800000 */
[----:B------:R-:W0:Y:S01]  /*0190*/  S2UR UR8, SR_CgaCtaId ;  /* 0x00000000000879c3 */ /* 0x000e220000008800 */
[----:B------:R-:W-:Y:S01]  /*01a0*/  UMOV UR4, 0x400 ;  /* 0x0000040000047882 */ /* 0x000fe20000000000 */
[----:B------:R-:W-:Y:S01]  /*01b0*/  UMOV UR5, 0x1 ;  /* 0x0000000100057882 */ /* 0x000fe20000000000 */
[----:B------:R-:W-:Y:S02]  /*01c0*/  UMOV UR6, 0x4 ;  /* 0x0000000400067882 */ /* 0x000fe40000000000 */
[----:B------:R-:W-:-:S04]  /*01d0*/  UIADD3 UR6, -UR6, 0x100000, URZ ;  /* 0x0010000006067890 */ /* 0x000fc8000fffe13f */
[----:B------:R-:W-:Y:S02]  /*01e0*/  USHF.L.U32 UR7, UR6, 0xb, URZ ;  /* 0x0000000b06077899 */ /* 0x000fe4000800063f */
[----:B------:R-:W-:Y:S02]  /*01f0*/  USHF.L.U32 UR6, UR6, 0x1, URZ ;  /* 0x0000000106067899 */ /* 0x000fe4000800063f */
[----:B0-----:R-:W-:Y:S02]  /*0200*/  ULEA UR8, UR8, UR4, 0x18 ;  /* 0x0000000408087291 */ /* 0x001fe4000f8ec03f */
[----:B------:R-:W-:-:S04]  /*0210*/  UIADD3 UR4, -UR5, 0x100000, URZ ;  /* 0x0010000005047890 */ /* 0x000fc8000fffe13f */
[----:B------:R-:W-:Y:S02]  /*0220*/  USHF.L.U32 UR5, UR4, 0xb, URZ ;  /* 0x0000000b04057899 */ /* 0x000fe4000800063f */
[----:B------:R-:W-:Y:S01]  /*0230*/  USHF.L.U32 UR4, UR4, 0x1, URZ ;  /* 0x0000000104047899 */ /* 0x000fe2000800063f */
[----:B------:R-:W0:Y:S11]  /*0240*/  FENCE.VIEW.ASYNC.S ;  /* 0x00000000000073c6 */ /* 0x000e360000000000 */
[----:B0-----:R0:W1:Y:S01]  /*0250*/  SYNCS.EXCH.64 URZ, [UR8], UR4 ;  /* 0x00000004083f75b2 */ /* 0x0010620008000100 */
[----:B------:R0:W2:Y:S01]  /*0260*/  SYNCS.EXCH.64 URZ, [UR8+0x48], UR6 ;  /* 0x00004806083f75b2 */ /* 0x0000a20008000100 */
[----:B------:R0:W3:Y:S01]  /*0270*/  SYNCS.EXCH.64 URZ, [UR8+0x8], UR4 ;  /* 0x00000804083f75b2 */ /* 0x0000e20008000100 */
[----:B------:R0:W4:Y:S01]  /*0280*/  SYNCS.EXCH.64 URZ, [UR8+0x50], UR6 ;  /* 0x00005006083f75b2 */ /* 0x0001220008000100 */
[----:B------:R0:W0:Y:S01]  /*0290*/  SYNCS.EXCH.64 URZ, [UR8+0x10], UR4 ;  /* 0x00001004083f75b2 */ /* 0x0000220008000100 */
        /* <DEDUP_REMOVED lines=13> */
[----:B------:R-:W-:Y:S01]  /*0370*/  NOP ;  /* 0x0000000000007918 */ /* 0x000fe20000000000 */
.L_x_3:
[----:B0-----:R-:W-:Y:S05]  /*0380*/  BSYNC B0 ;  /* 0x0000000000007941 */ /* 0x001fea0003800000 */
.L_x_2:
[----:B------:R-:W-:Y:S01]  /*0390*/  SHF.R.S32.HI R7, RZ, 0x1f, R18 ;  /* 0x0000001fff077819 */ /* 0x000fe20000011412 */
[----:B------:R-:W0:Y:S01]  /*03a0*/  SHFL.IDX PT, R0, R0, RZ, 0x1f ;  /* 0x00001fff00007589 */ /* 0x000e2200000e0000 */
[----:B------:R-:W5:Y:S01]  /*03b0*/  S2UR UR8, SR_CTAID.X ;  /* 0x00000000000879c3 */ /* 0x000f620000002500 */
[----:B------:R-:W-:Y:S02]  /*03c0*/  ELECT P0, URZ, PT ;  /* 0x00000000003f782f */ /* 0x000fe40003800000 */
[----:B------:R-:W-:Y:S01]  /*03d0*/  LEA.HI R7, R7, R18, RZ, 0x7 ;  /* 0x0000001207077211 */ /* 0x000fe200078f38ff */
[----:B------:R-:W1:Y:S01]  /*03e0*/  S2R R4, SR_CTAID.Y ;  /* 0x0000000000047919 */ /* 0x000e620000002600 */
[----:B------:R-:W-:Y:S01]  /*03f0*/  SHF.R.S32.HI R8, RZ, 0x1f, R3 ;  /* 0x0000001fff087819 */ /* 0x000fe20000011403 */
[----:B------:R-:W-:Y:S01]  /*0400*/  ULDC UR4, c[0x0][0x150] ;  /* 0x0000540000047ab9 */ /* 0x000fe20000000800 */
[----:B------:R-:W-:Y:S01]  /*0410*/  LOP3.LUT R7, R7, 0xffffff80, RZ, 0xc0, !PT ;  /* 0xffffff8007077812 */ /* 0x000fe200078ec0ff */
[----:B------:R-:W-:Y:S01]  /*0420*/  NOP ;  /* 0x0000000000007918 */ /* 0x000fe20000000000 */
[----:B------:R-:W-:Y:S01]  /*0430*/  LEA.HI R8, R8, R3, RZ, 0x2 ;  /* 0x0000000308087211 */ /* 0x000fe200078f10ff */
[----:B------:R-:W2:Y:S01]  /*0440*/  LDC R10, c[0x0][0x144] ;  /* 0x00005100ff0a7b82 */ /* 0x000ea20000000800 */
[----:B------:R-:W-:Y:S01]  /*0450*/  NOP ;  /* 0x0000000000007918 */ /* 0x000fe20000000000 */
[----:B------:R-:W-:Y:S01]  /*0460*/  IMAD.IADD R6, R18, 0x1, -R7 ;  /* 0x0000000112067824 */ /* 0x000fe200078e0a07 */
[----:B------:R-:W-:Y:S01]  /*0470*/  LOP3.LUT R8, R8, 0x3ffffffc, RZ, 0xc0, !PT ;  /* 0x3ffffffc08087812 */ /* 0x000fe200078ec0ff */
[----:B------:R-:W-:Y:S01]  /*0480*/  IMAD.MOV.U32 R23, RZ, RZ, 0x1 ;  /* 0x00000001ff177424 */ /* 0x000fe200078e00ff */
[----:B------:R-:W-:-:S02]  /*0490*/  ISETP.NE.AND P3, PT, R5, RZ, PT ;  /* 0x000000ff0500720c */ /* 0x000fc40003f65270 */
[----:B------:R-:W-:Y:S01]  /*04a0*/  SHF.R.S32.HI R7, RZ, 0x1f, R6 ;  /* 0x0000001fff077819 */ /* 0x000fe20000011406 */
[----:B------:R-:W-:Y:S01]  /*04b0*/  IMAD.IADD R8, R3, 0x1, -R8 ;  /* 0x0000000103087824 */ /* 0x000fe200078e0a08 */
[----:B------:R-:W3:Y:S02]  /*04c0*/  LDC R13, c[0x0][0x140] ;  /* 0x00005000ff0d7b82 */ /* 0x000ee40000000800 */
[----:B------:R-:W-:Y:S02]  /*04d0*/  LEA.HI R7, R7, R6, RZ, 0x3 ;  /* 0x0000000607077211 */ /* 0x000fe400078f18ff */
[----:B0-----:R-:W-:Y:S02]  /*04e0*/  ISETP.NE.OR P0, PT, R0, RZ, !P0 ;  /* 0x000000ff0000720c */ /* 0x001fe40004705670 */
[--C-:B------:R-:W-:Y:S02]  /*04f0*/  SHF.R.S32.HI R0, RZ, 0x3, R7.reuse ;  /* 0x00000003ff007819 */ /* 0x100fe40000011407 */
[----:B------:R-:W-:-:S02]  /*0500*/  SHF.R.S32.HI R7, RZ, 0x1f, R7 ;  /* 0x0000001fff077819 */ /* 0x000fc40000011407 */
[----:B-----5:R-:W-:Y:S02]  /*0510*/  I2FP.F32.U32 R9, UR8 ;  /* 0x0000000800097c45 */ /* 0x020fe40008201000 */
[----:B------:R-:W-:-:S03]  /*0520*/  LEA.HI R7, R7, R0, RZ, 0x2 ;  /* 0x0000000007077211 */ /* 0x000fc600078f10ff */
[----:B------:R-:W-:Y:S01]  /*0530*/  FMUL R9, R9, UR4 ;  /* 0x0000000409097c20 */ /* 0x000fe20008400000 */
[----:B------:R-:W-:Y:S01]  /*0540*/  LOP3.LUT R7, R7, 0xfffffffc, RZ, 0xc0, !PT ;  /* 0xfffffffc07077812 */ /* 0x000fe200078ec0ff */
[----:B------:R-:W-:Y:S01]  /*0550*/  VOTEU.ALL UP0, P0 ;  /* 0x00000000003f7886 */ /* 0x000fe20000000000 */
[----:B-1----:R-:W-:Y:S01]  /*0560*/  I2FP.F32.U32 R3, R4 ;  /* 0x0000000400037245 */ /* 0x002fe20000201000 */
[----:B------:R-:W-:Y:S01]  /*0570*/  ULDC UR4, c[0x0][0x154] ;  /* 0x0000550000047ab9 */ /* 0x000fe20000000800 */
[----:B------:R-:W-:Y:S01]  /*0580*/  VOTEU.ALL UP1, P0 ;  /* 0x00000000003f7886 */ /* 0x000fe20000020000 */
[----:B------:R-:W0:Y:S01]  /*0590*/  F2I.U32.TRUNC.NTZ R9, R9 ;  /* 0x0000000900097305 */ /* 0x000e22000020f000 */
[----:B------:R-:W-:Y:S01]  /*05a0*/  IMAD.IADD R7, R0, 0x1, -R7 ;  /* 0x0000000100077824 */ /* 0x000fe200078e0a07 */
[----:B------:R-:W1:Y:S01]  /*05b0*/  @!UP0 S2UR UR7, SR_CgaCtaId ;  /* 0x00000000000789c3 */ /* 0x000e620000008800 */
[----:B------:R-:W-:Y:S01]  /*05c0*/  FMUL R12, R3, UR4 ;  /* 0x00000004030c7c20 */ /* 0x000fe20008400000 */
[----:B------:R-:W-:Y:S01]  /*05d0*/  UMOV UR4, 0x20 ;  /* 0x0000002000047882 */ /* 0x000fe20000000000 */
[----:B------:R-:W-:Y:S01]  /*05e0*/  IMAD R8, R8, 0x4, R7 ;  /* 0x0000000408087824 */ /* 0x000fe200078e0207 */
[----:B------:R-:W-:Y:S01]  /*05f0*/  @!UP0 UMOV UR6, 0x400 ;  /* 0x0000040000068882 */ /* 0x000fe20000000000 */
[----:B------:R-:W-:-:S04]  /*0600*/  @!UP0 UIADD3 UR4, -UR4, 0x100000, URZ ;  /* 0x0010000004048890 */ /* 0x000fc8000fffe13f */
[----:B------:R-:W-:Y:S02]  /*0610*/  @!UP0 USHF.L.U32 UR5, UR4, 0xb, URZ ;  /* 0x0000000b04058899 */ /* 0x000fe4000800063f */
[----:B------:R-:W-:Y:S01]  /*0620*/  @!UP0 USHF.L.U32 UR4, UR4, 0x1, URZ ;  /* 0x0000000104048899 */ /* 0x000fe2000800063f */
[----:B---3--:R-:W-:Y:S01]  /*0630*/  ISETP.EQ.U32.AND P2, PT, R13, 0x1, PT ;  /* 0x000000010d00780c */ /* 0x008fe20003f42070 */
[----:B------:R-:W3:Y:S01]  /*0640*/  F2I.U32.TRUNC.NTZ R12, R12 ;  /* 0x0000000c000c7305 */ /* 0x000ee2000020f000 */
[----:B------:R-:W-:Y:S01]  /*0650*/  LEA.HI R0, R8, R8, RZ, 0x1 ;  /* 0x0000000808007211 */ /* 0x000fe200078f08ff */
[----:B------:R-:W5:Y:S03]  /*0660*/  LDC R7, c[0x0][0x148] ;  /* 0x00005200ff077b82 */ /* 0x000f660000000800 */
[----:B------:R-:W-:Y:S01]  /*0670*/  LOP3.LUT R11, R0, 0xfffffffe, RZ, 0xc0, !PT ;  /* 0xfffffffe000b7812 */ /* 0x000fe200078ec0ff */
[----:B0-----:R-:W-:Y:S01]  /*0680*/  IMAD.MOV R15, RZ, RZ, -R9 ;  /* 0x000000ffff0f7224 */ /* 0x001fe200078e0a09 */
[----:B------:R-:W-:-:S03]  /*0690*/  SHF.R.S32.HI R9, RZ, 0x1f, R2 ;  /* 0x0000001fff097819 */ /* 0x000fc60000011402 */
[----:B--2---:R-:W-:Y:S01]  /*06a0*/  IMAD R3, R10, R15, UR8 ;  /* 0x000000080a037e24 */ /* 0x004fe2000f8e020f */
[----:B------:R-:W-:Y:S01]  /*06b0*/  LEA.HI R9, R9, R2, RZ, 0x2 ;  /* 0x0000000209097211 */ /* 0x000fe200078f10ff */
[C---:B------:R-:W-:Y:S02]  /*06c0*/  IMAD.IADD R0, R8.reuse, 0x1, -R11 ;  /* 0x0000000108007824 */ /* 0x040fe400078e0a0b */
[----:B------:R-:W-:Y:S01]  /*06d0*/  IMAD.SHL.U32 R11, R8, 0x4, RZ ;  /* 0x00000004080b7824 */ /* 0x000fe200078e00ff */
[----:B------:R-:W-:Y:S01]  /*06e0*/  LOP3.LUT R9, R9, 0xfffffffc, RZ, 0xc0, !PT ;  /* 0xfffffffc09097812 */ /* 0x000fe200078ec0ff */
[----:B---3--:R-:W-:Y:S01]  /*06f0*/  IMAD.MOV R24, RZ, RZ, -R12 ;  /* 0x000000ffff187224 */ /* 0x008fe200078e0a0c */
[----:B------:R-:W-:Y:S01]  /*0700*/  ISETP.NE.AND P4, PT, R0, R3, PT ;  /* 0x000000030000720c */ /* 0x000fe20003f85270 */
[----:B-1----:R-:W-:Y:S01]  /*0710*/  @!UP0 ULEA UR6, UR7, UR6, 0x18 ;  /* 0x0000000607068291 */ /* 0x002fe2000f8ec03f */
[----:B------:R-:W-:Y:S01]  /*0720*/  LOP3.LUT R152, R8, 0xc, R11, 0x78, !PT ;  /* 0x0000000c08987812 */ /* 0x000fe200078e780b */
[----:B------:R-:W-:Y:S01]  /*0730*/  IMAD.IADD R0, R2, 0x1, -R9 ;  /* 0x0000000102007824 */ /* 0x000fe200078e0a09 */
[----:B------:R-:W-:Y:S01]  /*0740*/  VOTEU.ALL UP0, P0 ;  /* 0x00000000003f7886 */ /* 0x000fe20000000000 */
[----:B------:R-:W-:Y:S01]  /*0750*/  LOP3.LUT P0, RZ, R6, 0x7, RZ, 0xc0, !PT ;  /* 0x0000000706ff7812 */ /* 0x000fe2000780c0ff */
[----:B------:R-:W-:-:S02]  /*0760*/  VIADD R6, R5, 0xffffffff ;  /* 0xffffffff05067836 */ /* 0x000fc40000000000 */
[----:B------:R-:W-:Y:S01]  /*0770*/  ISETP.NE.AND P1, PT, R0, 0x3, PT ;  /* 0x000000030000780c */ /* 0x000fe20003f25270 */
[----:B-----5:R-:W-:Y:S01]  /*0780*/  IMAD R9, R7, R24, R4 ;  /* 0x0000001807097224 */ /* 0x020fe200078e0204 */
[----:B------:R-:W-:Y:S02]  /*0790*/  ISETP.LT.U32.AND P0, PT, R152, 0x2, !P0 ;  /* 0x000000029800780c */ /* 0x000fe40004701070 */
[----:B------:R-:W-:Y:S01]  /*07a0*/  ISETP.EQ.OR P1, PT, R0, RZ, !P1 ;  /* 0x000000ff0000720c */ /* 0x000fe20004f22670 */
[----:B------:R-:W0:Y:S02]  /*07b0*/  FENCE.VIEW.ASYNC.S ;  /* 0x00000000000073c6 */ /* 0x000e240000000000 */
[----:B0-----:R0:W1:Y:S01]  /*07c0*/  @!UP0 SYNCS.EXCH.64 URZ, [UR6+0xa0], UR4 ;  /* 0x0000a004063f85b2 */ /* 0x0010620008000100 */
[----:B------:R-:W-:Y:S02]  /*07d0*/  @P4 LEA.HI R2, R152, R152, RZ, 0x1 ;  /* 0x0000009898024211 */ /* 0x000fe400078f08ff */
[----:B------:R-:W-:-:S02]  /*07e0*/  ISETP.EQ.AND P1, PT, R5, RZ, P1 ;  /* 0x000000ff0500720c */ /* 0x000fc40000f22270 */
[----:B------:R-:W-:Y:S02]  /*07f0*/  @P4 SHF.R.S32.HI R2, RZ, 0x1, R2 ;  /* 0x00000001ff024819 */ /* 0x000fe40000011402 */
[----:B------:R-:W-:Y:S02]  /*0800*/  ISETP.GE.U32.AND P6, PT, R6, 0x2, PT ;  /* 0x000000020600780c */ /* 0x000fe40003fc6070 */
[----:B------:R-:W-:Y:S02]  /*0810*/  @P4 ISETP.NE.AND P5, PT, R2, R9, PT ;  /* 0x000000090200420c */ /* 0x000fe40003fa5270 */
[----:B------:R-:W-:Y:S02]  /*0820*/  SEL R2, RZ, 0x1, !P0 ;  /* 0x00000001ff027807 */ /* 0x000fe40004000000 */
[----:B------:R-:W-:Y:S02]  /*0830*/  @P4 SEL R23, RZ, 0x1, P5 ;  /* 0x00000001ff174807 */ /* 0x000fe40002800000 */
[----:B------:R-:W-:Y:S01]  /*0840*/  SEL R19, RZ, 0x1, !P1 ;  /* 0x00000001ff137807 */ /* 0x000fe20004800000 */
[----:B------:R0:W2:Y:S01]  /*0850*/  @!UP1 SYNCS.EXCH.64 URZ, [UR6+0xa8], UR4 ;  /* 0x0000a804063f95b2 */ /* 0x0000a20008000100 */
[----:B------:R-:W-:Y:S01]  /*0860*/  LOP3.LUT R23, R23, R2, RZ, 0xc0, !PT ;  /* 0x0000000217177212 */ /* 0x000fe200078ec0ff */
[----:B------:R-:W-:Y:S01]  /*0870*/  NOP ;  /* 0x0000000000007918 */ /* 0x000fe20000000000 */
[----:B------:R-:W-:Y:S01]  /*0880*/  SEL R19, R19, 0x2, P6 ;  /* 0x0000000213137807 */ /* 0x000fe20003000000 */
[----:B------:R-:W-:Y:S06]  /*0890*/  @!P2 BRA `(.L_x_4) ;  /* 0x000000000008a947 */ /* 0x000fec0003800000 */
[----:B-12-4-:R-:W-:Y:S01]  /*08a0*/  UCGABAR_ARV ;  /* 0x00000000000079c7 */ /* 0x016fe20008000000 */
[----:B------:R-:W-:Y:S05]  /*08b0*/  BRA `(.L_x_5) ;  /* 0x0000000000047947 */ /* 0x000fea0003800000 */
.L_x_4:
[----:B-12-4-:R-:W-:Y:S01]  /*08c0*/  NOP ;  /* 0x0000000000007918 */ /* 0x016fe20000000000 */
.L_x_5:
[----:B------:R-:W1:Y:S01]  /*08d0*/  LDC R2, c[0x0][0x65c] ;  /* 0x00019700ff027b82 */ /* 0x000e620000000800 */
[----:B------:R-:W-:Y:S02]  /*08e0*/  IMAD.U32 R8, RZ, RZ, UR8 ;  /* 0x00000008ff087e24 */ /* 0x000fe4000f8e00ff */
[----:B------:R-:W-:Y:S01]  /*08f0*/  IMAD.MOV.U32 R9, RZ, RZ, RZ ;  /* 0x000000ffff097224 */ /* 0x000fe200078e00ff */
[----:B-1----:R-:W-:-:S04]  /*0900*/  ISETP.NE.AND P1, PT, R2, 0x1, PT ;  /* 0x000000010200780c */ /* 0x002fc80003f25270 */
[----:B------:R-:W-:-:S09]  /*0910*/  P2R R5, PR, RZ, 0x2 ;  /* 0x00000002ff057803 */ /* 0x000fd20000000000 */
[----:B------:R-:W1:Y:S01]  /*0920*/  @P1 LDC R17, c[0x0][0x10] ;  /* 0x00000400ff111b82 */ /* 0x000e620000000800 */
[----:B------:R-:W-:Y:S02]  /*0930*/  @P1 IMAD.MOV.U32 R5, RZ, RZ, RZ ;  /* 0x000000ffff051224 */ /* 0x000fe400078e00ff */
[----:B------:R-:W-:-:S05]  /*0940*/  @P1 IMAD.MOV.U32 R13, RZ, RZ, RZ ;  /* 0x000000ffff0d1224 */ /* 0x000fca00078e00ff */
[----:B------:R-:W2:Y:S01]  /*0950*/  @!P1 LDC R11, c[0x0][0xc] ;  /* 0x00000300ff0b9b82 */ /* 0x000ea20000000800 */
[----:B-1----:R-:W-:-:S04]  /*0960*/  @P1 IMAD.WIDE.U32 R16, R17, UR8, R4 ;  /* 0x0000000811101c25 */ /* 0x002fc8000f8e0004 */
[----:B------:R-:W-:Y:S02]  /*0970*/  @P1 IMAD.IADD R17, R17, 0x1, R13 ;  /* 0x0000000111111824 */ /* 0x000fe400078e020d */
[----:B--2---:R-:W-:-:S04]  /*0980*/  @!P1 IMAD.WIDE.U32 R8, R4, R11, R8 ;  /* 0x0000000b04089225 */ /* 0x004fc800078e0008 */
[----:B------:R-:W-:Y:S02]  /*0990*/  @!P1 IMAD.MOV.U32 R16, RZ, RZ, R8 ;  /* 0x000000ffff109224 */ /* 0x000fe400078e0008 */
[----:B------:R-:W-:Y:S01]  /*09a0*/  @!P1 IMAD.MOV.U32 R17, RZ, RZ, R9 ;  /* 0x000000ffff119224 */ /* 0x000fe200078e0009 */
[----:B------:R-:W-:Y:S06]  /*09b0*/  @!P2 BRA `(.L_x_6) ;  /* 0x00000000000ca947 */ /* 0x000fec0003800000 */
[----:B------:R-:W-:Y:S01]  /*09c0*/  UCGABAR_WAIT ;  /* 0x0000000000007dc7 */ /* 0x000fe20008000000 */
[----:B------:R-:W-:Y:S01]  /*09d0*/  CCTL.IVALL ;  /* 0x00000000ff00798f */ /* 0x000fe20002000000 */
[----:B------:R-:W-:Y:S05]  /*09e0*/  BRA `(.L_x_7) ;  /* 0x0000000000047947 */ /* 0x000fea0003800000 */
.L_x_6:
[----:B------:R-:W-:Y:S06]  /*09f0*/  BAR.SYNC.DEFER_BLOCKING 0x0 ;  /* 0x0000000000007b1d */ /* 0x000fec0000010000 */
.L_x_7:
[----:B------:R-:W-:Y:S05]  /*0a00*/  @!P3 BRA `(.L_x_8) ;  /* 0x0000007c009cb947 */ /* 0x000fea0003800000 */
[----:B------:R-:W-:-:S13]  /*0a10*/  ISETP.GT.U32.AND P0, PT, R6, 0x1, PT ;  /* 0x000000010600780c */ /* 0x000fda0003f04070 */
[----:B0-----:R-:W-:Y:S05]  /*0a20*/  @P0 EXIT ;  /* 0x000000000000094d */ /* 0x001fea0003800000 */
[----:B------:R-:W-:Y:S01]  /*0a30*/  ULDC.64 UR4, c[0x0][0x650] ;  /* 0x0001940000047ab9 */ /* 0x000fe20000000a00 */
[----:B------:R-:W-:Y:S01]  /*0a40*/  PRMT R0, RZ, 0x7610, R0 ;  /* 0x00007610ff007816 */ /* 0x000fe20000000000 */
[----:B------:R-:W-:Y:S01]  /*0a50*/  IMAD.MOV.U32 R154, RZ, RZ, -0x1 ;  /* 0xffffffffff9a7424 */ /* 0x000fe200078e00ff */
[----:B------:R-:W-:Y:S01]  /*0a60*/  ISETP.GE.U32.AND P0, PT, R16, UR4, PT ;  /* 0x0000000410007c0c */ /* 0x000fe2000bf06070 */
[----:B------:R-:W-:Y:S02]  /*0a70*/  IMAD.MOV.U32 R153, RZ, RZ, -0x1 ;  /* 0xffffffffff997424 */ /* 0x000fe400078e00ff */
[----:B------:R-:W-:Y:S01]  /*0a80*/  IMAD.MOV.U32 R22, RZ, RZ, -0x1 ;  /* 0xffffffffff167424 */ /* 0x000fe200078e00ff */
[----:B------:R-:W-:-:S13]  /*0a90*/  ISETP.GE.U32.AND.EX P0, PT, R17, UR5, PT, P0 ;  /* 0x0000000511007c0c */ /* 0x000fda000bf06100 */
[----:B------:R-:W-:Y:S05]  /*0aa0*/  @P0 BRA `(.L_x_9) ;  /* 0x00000004002c0947 */ /* 0x000fea0003800000 */
[----:B------:R-:W0:Y:S01]  /*0ab0*/  LDC.64 R20, c[0x0][0x628] ;  /* 0x00018a00ff147b82 */ /* 0x000e220000000a00 */
[----:B------:R-:W-:Y:S02]  /*0ac0*/  IMAD.MOV.U32 R8, RZ, RZ, R16 ;  /* 0x000000ffff087224 */ /* 0x000fe400078e0010 */
[----:B------:R-:W-:-:S05]  /*0ad0*/  IMAD.MOV.U32 R9, RZ, RZ, R17 ;  /* 0x000000ffff097224 */ /* 0x000fca00078e0011 */
[----:B------:R-:W1:Y:S08]  /*0ae0*/  LDC R0, c[0x0][0x630] ;  /* 0x00018c00ff007b82 */ /* 0x000e700000000800 */
[----:B------:R-:W2:Y:S01]  /*0af0*/  LDC.64 R26, c[0x0][0x620] ;  /* 0x00018800ff1a7b82 */ /* 0x000ea20000000a00 */
[----:B0-----:R-:W-:-:S04]  /*0b00*/  ISETP.NE.U32.AND P0, PT, R20, RZ, PT ;  /* 0x000000ff1400720c */ /* 0x001fc80003f05070 */
[----:B------:R-:W-:-:S13]  /*0b10*/  ISETP.NE.AND.EX P0, PT, R21, RZ, PT, P0 ;  /* 0x000000ff1500720c */ /* 0x000fda0003f05300 */
[----:B-12---:R-:W-:Y:S05]  /*0b20*/  @!P0 BRA `(.L_x_10) ;  /* 0x0000000000288947 */ /* 0x006fea0003800000 */
[----:B------:R-:W0:Y:S02]  /*0b30*/  LDC R13, c[0x0][0x634] ;  /* 0x00018d00ff0d7b82 */ /* 0x000e240000000800 */
[----:B0-----:R-:W-:-:S05]  /*0b40*/  IADD3 R13, P0, R16, R13, RZ ;  /* 0x0000000d100d7210 */ /* 0x001fca0007f1e0ff */
[----:B------:R-:W-:-:S04]  /*0b50*/  IMAD.X R15, RZ, RZ, R17, P0 ;  /* 0x000000ffff0f7224 */ /* 0x000fc800000e0611 */
[----:B------:R-:W-:-:S04]  /*0b60*/  IMAD.WIDE.U32 R8, R15, R20, RZ ;  /* 0x000000140f087225 */ /* 0x000fc800078e00ff */
[----:B------:R-:W-:-:S04]  /*0b70*/  IMAD.WIDE.U32 R10, P0, R13, R21, R8 ;  /* 0x000000150d0a7225 */ /* 0x000fc80007800008 */
[----:B------:R-:W-:-:S04]  /*0b80*/  IMAD.WIDE.U32 R8, R13, R20, RZ ;  /* 0x000000140d087225 */ /* 0x000fc800078e00ff */
[----:B------:R-:W-:Y:S01]  /*0b90*/  IMAD.X R13, RZ, RZ, RZ, P0 ;  /* 0x000000ffff0d7224 */ /* 0x000fe200000e06ff */
[----:B------:R-:W-:Y:S01]  /*0ba0*/  IADD3 RZ, P0, R9, R10, RZ ;  /* 0x0000000a09ff7210 */ /* 0x000fe20007f1e0ff */
[----:B------:R-:W-:-:S04]  /*0bb0*/  IMAD.MOV.U32 R12, RZ, RZ, R11 ;  /* 0x000000ffff0c7224 */ /* 0x000fc800078e000b */
[----:B------:R-:W-:-:S08]  /*0bc0*/  IMAD.WIDE.U32.X R8, R15, R21, R12, P0 ;  /* 0x000000150f087225 */ /* 0x000fd000000e040c */
.L_x_10:
[----:B------:R-:W0:Y:S01]  /*0bd0*/  LDC.64 R20, c[0x0][0x640] ;  /* 0x00019000ff147b82 */ /* 0x000e220000000a00 */
[--C-:B------:R-:W-:Y:S01]  /*0be0*/  SHF.R.U64 R28, R8, R0, R9.reuse ;  /* 0x00000000081c7219 */ /* 0x100fe20000001209 */
[----:B------:R-:W-:Y:S01]  /*0bf0*/  IMAD R30, R7, R24, R4 ;  /* 0x00000018071e7224 */ /* 0x000fe200078e0204 */
[----:B------:R-:W-:Y:S01]  /*0c00*/  SHF.R.U32.HI R0, RZ, R0, R9 ;  /* 0x00000000ff007219 */ /* 0x000fe20000011609 */
[----:B------:R-:W-:Y:S01]  /*0c10*/  IMAD.MOV.U32 R25, RZ, RZ, 0x1 ;  /* 0x00000001ff197424 */ /* 0x000fe200078e00ff */
[----:B------:R-:W-:-:S03]  /*0c20*/  IADD3 R5, P0, RZ, -R28, RZ ;  /* 0x8000001cff057210 */ /* 0x000fc60007f1e0ff */
[----:B------:R-:W1:Y:S02]  /*0c30*/  LDC R6, c[0x0][0x618] ;  /* 0x00018600ff067b82 */ /* 0x000e640000000800 */
[----:B------:R-:W-:-:S04]  /*0c40*/  IMAD.X R9, RZ, RZ, ~R0, P0 ;  /* 0x000000ffff097224 */ /* 0x000fc800000e0e00 */
[-C--:B------:R-:W-:Y:S02]  /*0c50*/  IMAD R0, R9, R26.reuse, RZ ;  /* 0x0000001a09007224 */ /* 0x080fe400078e02ff */
[----:B------:R-:W2:Y:S01]  /*0c60*/  LDC R11, c[0x0][0x608] ;  /* 0x00018200ff0b7b82 */ /* 0x000ea20000000800 */
[----:B------:R-:W-:-:S04]  /*0c70*/  IMAD.WIDE.U32 R8, R5, R26, R16 ;  /* 0x0000001a05087225 */ /* 0x000fc800078e0010 */
[----:B------:R-:W-:-:S03]  /*0c80*/  IMAD R5, R5, R27, R0 ;  /* 0x0000001b05057224 */ /* 0x000fc600078e0200 */
[----:B------:R-:W3:Y:S01]  /*0c90*/  LDC R12, c[0x0][0x658] ;  /* 0x00019600ff0c7b82 */ /* 0x000ee20000000800 */
[----:B0-----:R-:W-:Y:S01]  /*0ca0*/  ISETP.NE.U32.AND P0, PT, R20, RZ, PT ;  /* 0x000000ff1400720c */ /* 0x001fe20003f05070 */
[----:B------:R-:W-:Y:S02]  /*0cb0*/  IMAD.IADD R5, R9, 0x1, R5 ;  /* 0x0000000109057824 */ /* 0x000fe400078e0205 */
[----:B------:R-:W-:Y:S01]  /*0cc0*/  IMAD.MOV.U32 R9, RZ, RZ, -0x1 ;  /* 0xffffffffff097424 */ /* 0x000fe200078e00ff */
[----:B------:R-:W-:-:S03]  /*0cd0*/  ISETP.NE.AND.EX P0, PT, R21, RZ, PT, P0 ;  /* 0x000000ff1500720c */ /* 0x000fc60003f05300 */
[----:B------:R-:W0:Y:S01]  /*0ce0*/  LDC R15, c[0x0][0x600] ;  /* 0x00018000ff0f7b82 */ /* 0x000e220000000800 */
[-CC-:B-1----:R-:W-:Y:S02]  /*0cf0*/  SHF.R.U64 R13, R8, R6.reuse, R5.reuse ;  /* 0x00000006080d7219 */ /* 0x182fe40000001205 */
[----:B------:R-:W-:-:S05]  /*0d00*/  SHF.R.U32.HI R0, RZ, R6, R5 ;  /* 0x00000006ff007219 */ /* 0x000fca0000011605 */
[----:B------:R-:W1:Y:S01]  /*0d10*/  LDC R14, c[0x0][0x648] ;  /* 0x00019200ff0e7b82 */ /* 0x000e620000000800 */
[-CC-:B--2---:R-:W-:Y:S02]  /*0d20*/  SHF.R.U64 R27, R13, R11.reuse, R0.reuse ;  /* 0x0000000b0d1b7219 */ /* 0x184fe40000001200 */
[----:B------:R-:W-:-:S05]  /*0d30*/  SHF.R.U32.HI R5, RZ, R11, R0 ;  /* 0x0000000bff057219 */ /* 0x000fca0000011600 */
[----:B------:R-:W2:Y:S01]  /*0d40*/  LDC R22, c[0x0][0x638] ;  /* 0x00018e00ff167b82 */ /* 0x000ea20000000800 */
[-CC-:B---3--:R-:W-:Y:S02]  /*0d50*/  SHF.R.U64 R24, R27, R12.reuse, R5.reuse ;  /* 0x0000000c1b187219 */ /* 0x188fe40000001205 */
[-C--:B------:R-:W-:Y:S02]  /*0d60*/  SHF.L.U32 R0, R9, R12.reuse, RZ ;  /* 0x0000000c09007219 */ /* 0x080fe400000006ff */
[----:B------:R-:W-:Y:S01]  /*0d70*/  SHF.R.U32.HI R5, RZ, R12, R5 ;  /* 0x0000000cff057219 */ /* 0x000fe20000011605 */
[----:B------:R-:W-:Y:S01]  /*0d80*/  IMAD.MOV.U32 R4, RZ, RZ, R24 ;  /* 0x000000ffff047224 */ /* 0x000fe200078e0018 */
[----:B------:R-:W-:Y:S01]  /*0d90*/  LOP3.LUT R10, RZ, R0, RZ, 0x33, !PT ;  /* 0x00000000ff0a7212 */ /* 0x000fe200078e33ff */
[----:B------:R-:W3:Y:S01]  /*0da0*/  LDC R26, c[0x0][0x610] ;  /* 0x00018400ff1a7b82 */ /* 0x000ee20000000800 */
[----:B------:R-:W-:Y:S05]  /*0db0*/  @!P0 BRA `(.L_x_11) ;  /* 0x0000000000288947 */ /* 0x000fea0003800000 */
[----:B------:R-:W4:Y:S02]  /*0dc0*/  LDC R9, c[0x0][0x64c] ;  /* 0x00019300ff097b82 */ /* 0x000f240000000800 */
[----:B----4-:R-:W-:-:S05]  /*0dd0*/  IADD3 R9, P0, R24, R9, RZ ;  /* 0x0000000918097210 */ /* 0x010fca0007f1e0ff */
        /* <DEDUP_REMOVED lines=8> */
.L_x_11:
[----:B-1----:R-:W-:Y:S01]  /*0e60*/  SHF.R.U64 R4, R4, R14, R5 ;  /* 0x0000000e04047219 */ /* 0x002fe20000001205 */
[----:B0-----:R-:W-:Y:S01]  /*0e70*/  VIADD R6, R15, 0xffffffff ;  /* 0xffffffff0f067836 */ /* 0x001fe20000000000 */
[----:B------:R-:W-:Y:S02]  /*0e80*/  SHF.L.U32 R0, R25, R12, RZ ;  /* 0x0000000c19007219 */ /* 0x000fe400000006ff */
[----:B------:R-:W-:Y:S01]  /*0e90*/  LOP3.LUT R5, R27, R10, RZ, 0xc0, !PT ;  /* 0x0000000a1b057212 */ /* 0x000fe200078ec0ff */
[----:B------:R-:W-:Y:S01]  /*0ea0*/  IMAD.MOV R7, RZ, RZ, -R4 ;  /* 0x000000ffff077224 */ /* 0x000fe200078e0a04 */
[----:B------:R-:W-:Y:S02]  /*0eb0*/  SEL R3, R3, R30, !P1 ;  /* 0x0000001e03037207 */ /* 0x000fe40004800000 */
[----:B------:R-:W-:Y:S01]  /*0ec0*/  LOP3.LUT R6, R13, R6, RZ, 0xc0, !PT ;  /* 0x000000060d067212 */ /* 0x000fe200078ec0ff */
[----:B------:R-:W-:Y:S02]  /*0ed0*/  IMAD R4, R0, R4, R5 ;  /* 0x0000000400047224 */ /* 0x000fe400078e0205 */
[----:B--2---:R-:W-:-:S02]  /*0ee0*/  IMAD R0, R7, R22, R24 ;  /* 0x0000001607007224 */ /* 0x004fc400078e0218 */
[----:B---3--:R-:W-:Y:S02]  /*0ef0*/  IMAD R3, R4, R26, R3 ;  /* 0x0000001a04037224 */ /* 0x008fe400078e0203 */
[----:B------:R-:W-:Y:S02]  /*0f00*/  IMAD R154, R0, R15, R6 ;  /* 0x0000000f009a7224 */ /* 0x000fe400078e0206 */
[----:B------:R-:W-:Y:S02]  /*0f10*/  IMAD.MOV.U32 R4, RZ, RZ, 0x1 ;  /* 0x00000001ff047424 */ /* 0x000fe400078e00ff */
[----:B------:R-:W-:Y:S01]  /*0f20*/  IMAD.MOV.U32 R22, RZ, RZ, R28 ;  /* 0x000000ffff167224 */ /* 0x000fe200078e001c */
[----:B------:R-:W-:Y:S02]  /*0f30*/  SEL R153, R154, R3, !P1 ;  /* 0x000000039a997207 */ /* 0x000fe40004800000 */
[----:B------:R-:W-:Y:S02]  /*0f40*/  PRMT R0, R4, 0x7610, R0 ;  /* 0x0000761004007816 */ /* 0x000fe40000000000 */
[----:B------:R-:W-:-:S07]  /*0f50*/  SEL R154, R3, R154, !P1 ;  /* 0x0000009a039a7207 */ /* 0x000fce0004800000 */
.L_x_9:
[----:B------:R-:W-:-:S08]  /*0f60*/  NOP ;  /* 0x0000000000007918 */ /* 0x000fd00000000000 */
[----:B------:R-:W0:Y:S02]  /*0f70*/  USETMAXREG.TRY_ALLOC.CTAPOOL UP0, 0xe8 ;  /* 0x000000e8000079c8 */ /* 0x000e240008000600 */
[----:B0-----:R-:W-:-:S13]  /*0f80*/  PLOP3.LUT P0, PT, PT, PT, UP0, 0x80, 0x0 ;  /* 0x000000000000781c */ /* 0x001fda0003f0f008 */
[----:B------:R-:W-:Y:S05]  /*0f90*/  @!P0 BRA `(.L_x_9) ;  /* 0xfffffffc00f08947 */ /* 0x000fea000383ffff */
[----:B------:R-:W-:Y:S01]  /*0fa0*/  ULDC.64 UR4, c[0x0][0x598] ;  /* 0x0001660000047ab9 */ /* 0x000fe20000000a00 */
[----:B------:R-:W-:Y:S01]  /*0fb0*/  ULDC.64 UR36, c[0x0][0x208] ;  /* 0x0000820000247ab9 */ /* 0x000fe20000000a00 */
[----:B------:R-:W-:-:S04]  /*0fc0*/  ISETP.NE.U32.AND P0, PT, RZ, UR4, PT ;  /* 0x00000004ff007c0c */ /* 0x000fc8000bf05070 */
[----:B------:R-:W-:-:S13]  /*0fd0*/  ISETP.NE.AND.EX P0, PT, RZ, UR5, PT, P0 ;  /* 0x00000005ff007c0c */ /* 0x000fda000bf05300 */
[----:B------:R-:W-:Y:S05]  /*0fe0*/  @!P0 BRA `(.L_x_12) ;  /* 0x00000000001c8947 */ /* 0x000fea0003800000 */
[----:B------:R-:W0:Y:S02]  /*0ff0*/  LDC.64 R4, c[0x0][0x598] ;  /* 0x00016600ff047b82 */ /* 0x000e240000000a00 */
[----:B0-----:R-:W2:Y:S02]  /*1000*/  LDG.E.64 R4, desc[UR36][R4.64] ;  /* 0x0000002404047981 */ /* 0x001ea4000c1e1b00 */
[----:B--2---:R-:W-:-:S04]  /*1010*/  ISETP.NE.U32.AND P0, PT, R4, RZ, PT ;  /* 0x000000ff0400720c */ /* 0x004fc80003f05070 */
[----:B------:R-:W-:-:S13]  /*1020*/  ISETP.NE.AND.EX P0, PT, R5, RZ, PT, P0 ;  /* 0x000000ff0500720c */ /* 0x000fda0003f05300 */
[----:B------:R-:W-:Y:S05]  /*1030*/  @!P0 BRA `(.L_x_12) ;  /* 0x0000000000088947 */ /* 0x000fea0003800000 */
[----:B------:R0:W5:Y:S01]  /*1040*/  LD.E R155, desc[UR36][R4.64] ;  /* 0x00000024049b7980 */ /* 0x000162000c101900 */
[----:B------:R-:W-:Y:S05]  /*1050*/  BRA `(.L_x_13) ;  /* 0x0000000000247947 */ /* 0x000fea0003800000 */
.L_x_12:
[----:B------:R-:W-:Y:S02]  /*1060*/  ULDC.64 UR4, c[0x0][0x588] ;  /* 0x0001620000047ab9 */ /* 0x000fe40000000a00 */
[----:B------:R-:W-:-:S04]  /*1070*/  ISETP.NE.U32.AND P0, PT, RZ, UR4, PT ;  /* 0x00000004ff007c0c */ /* 0x000fc8000bf05070 */
[----:B------:R-:W-:-:S13]  /*1080*/  ISETP.NE.AND.EX P0, PT, RZ, UR5, PT, P0 ;  /* 0x00000005ff007c0c */ /* 0x000fda000bf05300 */
[----:B------:R-:W-:Y:S05]  /*1090*/  @!P0 BRA `(.L_x_14) ;  /* 0x00000000000c8947 */ /* 0x000fea0003800000 */
[----:B------:R-:W0:Y:S02]  /*10a0*/  LDC.64 R4, c[0x0][0x588] ;  /* 0x00016200ff047b82 */ /* 0x000e240000000a00 */
[----:B0-----:R1:W5:Y:S01]  /*10b0*/  LDG.E R155, desc[UR36][R4.64] ;  /* 0x00000024049b7981 */ /* 0x001362000c1e1900 */
[----:B------:R-:W-:Y:S05]  /*10c0*/  BRA `(.L_x_13) ;  /* 0x0000000000087947 */ /* 0x000fea0003800000 */
.L_x_14:
[----:B------:R-:W-:Y:S02]  /*10d0*/  ULDC UR4, c[0x0][0x580] ;  /* 0x0001600000047ab9 */ /* 0x000fe40000000800 */
[----:B------:R-:W-:-:S07]  /*10e0*/  IMAD.U32 R155, RZ, RZ, UR4 ;  /* 0x00000004ff9b7e24 */ /* 0x000fce000f8e00ff */
.L_x_13:
[----:B------:R-:W-:Y:S02]  /*10f0*/  ULDC.64 UR4, c[0x0][0x5a0] ;  /* 0x0001680000047ab9 */ /* 0x000fe40000000a00 */
[----:B------:R-:W-:-:S04]  /*1100*/  ISETP.NE.U32.AND P0, PT, RZ, UR4, PT ;  /* 0x00000004ff007c0c */ /* 0x000fc8000bf05070 */
[----:B------:R-:W-:-:S13]  /*1110*/  ISETP.NE.AND.EX P0, PT, RZ, UR5, PT, P0 ;  /* 0x00000005ff007c0c */ /* 0x000fda000bf05300 */
[----:B------:R-:W-:Y:S05]  /*1120*/  @!P0 BRA `(.L_x_15) ;  /* 0x00000000001c8947 */ /* 0x000fea0003800000 */
[----:B01----:R-:W0:Y:S02]  /*1130*/  LDC.64 R4, c[0x0][0x5a0] ;  /* 0x00016800ff047b82 */ /* 0x003e240000000a00 */
[----:B0-----:R-:W2:Y:S02]  /*1140*/  LDG.E.64 R4, desc[UR36][R4.64] ;  /* 0x0000002404047981 */ /* 0x001ea4000c1e1b00 */
[----:B--2---:R-:W-:-:S04]  /*1150*/  ISETP.NE.U32.AND P0, PT, R4, RZ, PT ;  /* 0x000000ff0400720c */ /* 0x004fc80003f05070 */
[----:B------:R-:W-:-:S13]  /*1160*/  ISETP.NE.AND.EX P0, PT, R5, RZ, PT, P0 ;  /* 0x000000ff0500720c */ /* 0x000fda0003f05300 */
[----:B------:R-:W-:Y:S05]  /*1170*/  @!P0 BRA `(.L_x_15) ;  /* 0x0000000000088947 */ /* 0x000fea0003800000 */
[----:B------:R0:W5:Y:S01]  /*1180*/  LD.E R156, desc[UR36][R4.64] ;  /* 0x00000024049c7980 */ /* 0x000162000c101900 */
[----:B------:R-:W-:Y:S05]  /*1190*/  BRA `(.L_x_16) ;  /* 0x0000000000247947 */ /* 0x000fea0003800000 */
.L_x_15:
[----:B------:R-:W-:Y:S02]  /*11a0*/  ULDC.64 UR4, c[0x0][0x590] ;  /* 0x0001640000047ab9 */ /* 0x000fe40000000a00 */
[----:B------:R-:W-:-:S04]  /*11b0*/  ISETP.NE.U32.AND P0, PT, RZ, UR4, PT ;  /* 0x00000004ff007c0c */ /* 0x000fc8000bf05070 */
[----:B------:R-:W-:-:S13]  /*11c0*/  ISETP.NE.AND.EX P0, PT, RZ, UR5, PT, P0 ;  /* 0x00000005ff007c0c */ /* 0x000fda000bf05300 */
[----:B------:R-:W-:Y:S05]  /*11d0*/  @!P0 BRA `(.L_x_17) ;  /* 0x00000000000c8947 */ /* 0x000fea0003800000 */
[----:B------:R-:W2:Y:S02]  /*11e0*/  LDC.64 R156, c[0x0][0x590] ;  /* 0x00016400ff9c7b82 */ /* 0x000ea40000000a00 */
[----:B--2---:R2:W5:Y:S01]  /*11f0*/  LDG.E R156, desc[UR36][R156.64] ;  /* 0x000000249c9c7981 */ /* 0x004562000c1e1900 */
[----:B------:R-:W-:Y:S05]  /*1200*/  BRA `(.L_x_16) ;  /* 0x0000000000087947 */ /* 0x000fea0003800000 */
.L_x_17:
[----:B------:R-:W-:Y:S02]  /*1210*/  ULDC UR4, c[0x0][0x584] ;  /* 0x0001610000047ab9 */ /* 0x000fe40000000800 */
[----:B------:R-:W-:-:S07]  /*1220*/  IMAD.U32 R156, RZ, RZ, UR4 ;  /* 0x00000004ff9c7e24 */ /* 0x000fce000f8e00ff */
.L_x_16:
[----:B------:R-:W-:-:S13]  /*1230*/  LOP3.LUT P0, RZ, R0, 0xff, RZ, 0xc0, !PT ;  /* 0x000000ff00ff7812 */ /* 0x000fda000780c0ff */
[----:B------:R-:W-:Y:S05]  /*1240*/  @!P0 EXIT ;  /* 0x000000000000894d */ /* 0x000fea0003800000 */
[----:B------:R-:W-:Y:S01]  /*1250*/  ULDC UR4, c[0x0][0x28c] ;  /* 0x0000a30000047ab9 */ /* 0x000fe20000000800 */
[----:B------:R-:W-:Y:S01]  /*1260*/  UMOV UR38, URZ ;  /* 0x0000003f00267c82 */ /* 0x000fe20008000000 */
[----:B------:R-:W-:Y:S01]  /*1270*/  UIADD3 UR4, UR4, 0x3f, URZ ;  /* 0x0000003f04047890 */ /* 0x000fe2000fffe03f */
[----:B------:R-:W-:-:S03]  /*1280*/  UMOV UR39, URZ ;  /* 0x0000003f00277c82 */ /* 0x000fc60008000000 */
[----:B------:R-:W-:-:S04]  /*1290*/  USHF.R.S32.HI UR5, URZ, 0x1f, UR4 ;  /* 0x0000001f3f057899 */ /* 0x000fc80008011404 */
[----:B------:R-:W-:-:S04]  /*12a0*/  ULEA.HI UR5, UR5, UR4, URZ, 0x6 ;  /* 0x0000000405057291 */ /* 0x000fc8000f8f303f */
[----:B------:R-:W-:-:S12]  /*12b0*/  USHF.R.S32.HI UR40, URZ, 0x6, UR5 ;  /* 0x000000063f287899 */ /* 0x000fd80008011405 */
.L_x_297:
[----:B------:R-:W-:Y:S01]  /*12c0*/  LOP3.LUT R0, R18, 0x80, RZ, 0xc0, !PT ;  /* 0x0000008012007812 */ /* 0x000fe200078ec0ff */
[----:B---3--:R-:W3:Y:S01]  /*12d0*/  S2UR UR7, SR_CgaCtaId ;  /* 0x00000000000779c3 */ /* 0x008ee20000008800 */
[----:B------:R-:W-:Y:S02]  /*12e0*/  UMOV UR6, 0x400 ;  /* 0x0000040000067882 */ /* 0x000fe40000000000 */
[----:B------:R-:W-:-:S06]  /*12f0*/  SHF.R.U32.HI R0, RZ, 0x7, R0 ;  /* 0x00000007ff007819 */ /* 0x000fcc0000011600 */
[----:B----4-:R-:W4:Y:S01]  /*1300*/  SHFL.IDX PT, R0, R0, RZ, 0x1f ;  /* 0x00001fff00007589 */ /* 0x010f2200000e0000 */
[----:B---3--:R-:W-:Y:S01]  /*1310*/  ULEA UR6, UR7, UR6, 0x18 ;  /* 0x0000000607067291 */ /* 0x008fe2000f8ec03f */
[----:B----4-:R-:W-:-:S13]  /*1320*/  R2UR UR4, R0 ;  /* 0x00000000000472ca */ /* 0x010fda00000e0000 */
[----:B------:R-:W-:-:S04]  /*1330*/  ULEA.HI UR5, UR4, UR4, URZ, 0x1 ;  /* 0x0000000404057291 */ /* 0x000fc8000f8f083f */
[----:B------:R-:W-:-:S04]  /*1340*/  ULOP3.LUT UR5, UR5, 0xffffe, URZ, 0xc0, !UPT ;  /* 0x000ffffe05057892 */ /* 0x000fc8000f8ec03f */
[----:B------:R-:W-:-:S03]  /*1350*/  UIADD3 UR5, UR4, -UR5, URZ ;  /* 0x8000000504057290 */ /* 0x000fc6000fffe03f */
[----:B------:R-:W-:Y:S01]  /*1360*/  ULDC UR4, c[0x0][0x28c] ;  /* 0x0000a30000047ab9 */ /* 0x000fe20000000800 */
[----:B------:R-:W-:Y:S01]  /*1370*/  ULEA UR5, UR5, UR6, 0xc ;  /* 0x0000000605057291 */ /* 0x000fe2000f8e603f */
[----:B------:R-:W-:-:S03]  /*1380*/  ISETP.LT.AND P0, PT, RZ, UR4, PT ;  /* 0x00000004ff007c0c */ /* 0x000fc6000bf01270 */
[----:B------:R-:W-:-:S04]  /*1390*/  UIADD3 UR5, UR5, 0x180, URZ ;  /* 0x0000018005057890 */ /* 0x000fc8000fffe03f */
[----:B------:R-:W-:-:S04]  /*13a0*/  USHF.R.U32.HI UR5, URZ, 0x4, UR5 ;  /* 0x000000043f057899 */ /* 0x000fc80008011605 */
[----:B------:R-:W-:Y:S02]  /*13b0*/  ULOP3.LUT UR41, UR5, 0x3fff, URZ, 0xc0, !UPT ;  /* 0x00003fff05297892 */ /* 0x000fe4000f8ec03f */
[----:B------:R-:W-:Y:S10]  /*13c0*/  @P0 BRA `(.L_x_18) ;  /* 0x0000000000400947 */ /* 0x000ff40003800000 */
[----:B------:R-:W-:Y:S01]  /*13d0*/  MOV R0, 0x0 ;  /* 0x0000000000007802 */ /* 0x000fe20000000f00 */
[----:B------:R-:W-:Y:S01]  /*13e0*/  ULDC.64 UR4, c[0x4][0x68] ;  /* 0x01001a0000047ab9 */ /* 0x000fe20000000a00 */
[----:B------:R-:W-:Y:S01]  /*13f0*/  ULDC.64 UR6, c[0x4][0x8] ;  /* 0x0100020000067ab9 */ /* 0x000fe20000000a00 */
[----:B01----:R-:W-:Y:S01]  /*1400*/  IMAD.U32 R4, RZ, RZ, UR4 ;  /* 0x00000004ff047e24 */ /* 0x003fe2000f8e00ff */
[----:B------:R0:W1:Y:S01]  /*1410*/  LDC.64 R14, c[0x4][R0] ;  /* 0x01000000000e7b82 */ /* 0x0000620000000a00 */
[----:B------:R-:W-:Y:S01]  /*1420*/  IMAD.U32 R5, RZ, RZ, UR5 ;  /* 0x00000005ff057e24 */ /* 0x000fe2000f8e00ff */
[----:B------:R-:W-:Y:S01]  /*1430*/  ULDC.64 UR4, c[0x4][0x70] ;  /* 0x01001c0000047ab9 */ /* 0x000fe20000000a00 */
[----:B------:R-:W-:Y:S02]  /*1440*/  IMAD.U32 R10, RZ, RZ, UR6 ;  /* 0x00000006ff0a7e24 */ /* 0x000fe4000f8e00ff */
[----:B------:R-:W-:Y:S02]  /*1450*/  IMAD.U32 R6, RZ, RZ, UR4 ;  /* 0x00000004ff067e24 */ /* 0x000fe4000f8e00ff */
[----:B------:R-:W-:-:S02]  /*1460*/  IMAD.U32 R7, RZ, RZ, UR5 ;  /* 0x00000005ff077e24 */ /* 0x000fc4000f8e00ff */
[----:B------:R-:W-:Y:S02]  /*1470*/  IMAD.U32 R11, RZ, RZ, UR7 ;  /* 0x00000007ff0b7e24 */ /* 0x000fe4000f8e00ff */
[----:B------:R-:W-:Y:S02]  /*1480*/  IMAD.MOV.U32 R8, RZ, RZ, 0x1e1 ;  /* 0x000001e1ff087424 */ /* 0x000fe400078e00ff */
[----:B------:R-:W-:Y:S02]  /*1490*/  IMAD.MOV.U32 R12, RZ, RZ, 0x1 ;  /* 0x00000001ff0c7424 */ /* 0x000fe400078e00ff */
[----:B0-----:R-:W-:-:S07]  /*14a0*/  IMAD.MOV.U32 R13, RZ, RZ, RZ ;  /* 0x000000ffff0d7224 */ /* 0x001fce00078e00ff */
[----:B------:R-:W-:-:S07]  /*14b0*/  LEPC R20, `(.L_x_18) ;  /* 0x000000001014794e */ /* 0x000fce0000000000 */
[----:B-12--5:R-:W-:Y:S05]  /*14c0*/  CALL.ABS.NOINC R14 ;  /* 0x000000000e007343 */ /* 0x026fea0003c00000 */
.L_x_18:
[----:B------:R-:W-:-:S04]  /*14d0*/  LOP3.LUT R0, R19, 0x1, RZ, 0xfc, !PT ;  /* 0x0000000113007812 */ /* 0x000fc800078efcff */
[----:B------:R-:W-:-:S13]  /*14e0*/  ISETP.NE.AND P0, PT, R0, 0x3, PT ;  /* 0x000000030000780c */ /* 0x000fda0003f05270 */
[----:B------:R-:W-:Y:S05]  /*14f0*/  @!P0 BRA `(.L_x_19) ;  /* 0x0000000000048947 */ /* 0x000fea0003800000 */
[----:B------:R-:W-:Y:S01]  /*1500*/  BPT.TRAP 0x1 ;  /* 0x000000040000795c */ /* 0x000fe20000300000 */
.L_x_19:
[----:B------:R-:W3:Y:S01]  /*1510*/  S2UR UR5, SR_CgaCtaId ;  /* 0x00000000000579c3 */ /* 0x000ee20000008800 */
[----:B------:R-:W-:Y:S01]  /*1520*/  UMOV UR4, 0x400 ;  /* 0x0000040000047882 */ /* 0x000fe20000000000 */
[----:B------:R-:W-:Y:S02]  /*1530*/  IMAD.U32 R0, RZ, RZ, UR38 ;  /* 0x00000026ff007e24 */ /* 0x000fe4000f8e00ff */
[----:B------:R-:W-:-:S03]  /*1540*/  IMAD.U32 R3, RZ, RZ, UR39 ;  /* 0x00000027ff037e24 */ /* 0x000fc6000f8e00ff */
[----:B------:R-:W-:Y:S01]  /*1550*/  SHF.L.U32 R0, R0, 0x1f, RZ ;  /* 0x0000001f00007819 */ /* 0x000fe200000006ff */
[----:B---3--:R-:W-:-:S06]  /*1560*/  ULEA UR4, UR5, UR4, 0x18 ;  /* 0x0000000405047291 */ /* 0x008fcc000f8ec03f */
[----:B------:R-:W-:-:S04]  /*1570*/  IMAD.U32 R6, RZ, RZ, UR4 ;  /* 0x00000004ff067e24 */ /* 0x000fc8000f8e00ff */
[----:B------:R-:W-:-:S04]  /*1580*/  IMAD R3, R3, 0x8, R6 ;  /* 0x0000000803037824 */ /* 0x000fc800078e0206 */
[----:B------:R3:W4:Y:S01]  /*1590*/  SYNCS.PHASECHK.TRANS64.TRYWAIT P1, [R3+URZ], R0 ;  /* 0x00000000030075a7 */ /* 0x000722000802017f */
[----:B------:R-:W-:Y:S05]  /*15a0*/  @!P0 BRA `(.L_x_20) ;  /* 0x0000000000048947 */ /* 0x000fea0003800000 */
[----:B------:R-:W-:Y:S01]  /*15b0*/  BPT.TRAP 0x1 ;  /* 0x000000040000795c */ /* 0x000fe20000300000 */
.L_x_20:
[----:B----4-:R-:W-:Y:S05]  /*15c0*/  @P1 BRA `(.L_x_21) ;  /* 0x0000000000081947 */ /* 0x010fea0003800000 */
[----:B------:R-:W4:Y:S02]  /*15d0*/  SYNCS.PHASECHK.TRANS64.TRYWAIT P1, [R3+URZ], R0 ;  /* 0x00000000030075a7 */ /* 0x000f24000802017f */
[----:B----4-:R-:W-:Y:S05]  /*15e0*/  @!P1 BRA `(.L_x_22) ;  /* 0x0000008800c89947 */ /* 0x010fea0003800000 */
.L_x_21:
[----:B------:R-:W-:-:S04]  /*15f0*/  UISETP.LT.AND UP0, UPT, UR40, 0x1, UPT ;  /* 0x000000012800788c */ /* 0x000fc8000bf01270 */
[----:B------:R-:W-:-:S06]  /*1600*/  USEL UR4, UR40, 0x1, UP0 ;  /* 0x0000000128047887 */ /* 0x000fcc0008000000 */
[----:B---34-:R-:W-:Y:S01]  /*1610*/  IMAD.U32 R0, RZ, RZ, UR4 ;  /* 0x00000004ff007e24 */ /* 0x018fe2000f8e00ff */
[----:B------:R-:W-:Y:S05]  /*1620*/  WARPSYNC.ALL ;  /* 0x0000000000007948 */ /* 0x000fea0003800000 */
[----:B------:R-:W-:-:S04]  /*1630*/  IADD3 R0, -R0, UR40, RZ ;  /* 0x0000002800007c10 */ /* 0x000fc8000fffe1ff */
[----:B------:R-:W-:Y:S02]  /*1640*/  ISETP.GE.AND P1, PT, R0, 0x1, PT ;  /* 0x000000010000780c */ /* 0x000fe40003f26270 */
[----:B------:R-:W-:Y:S01]  /*1650*/  R2UR UR4, R6 ;  /* 0x00000000060472ca */ /* 0x000fe200000e0000 */
[----:B------:R-:W-:Y:S01]  /*1660*/  ULOP3.LUT UR41, UR41, 0x10000, URZ, 0xfc, !UPT ;  /* 0x0001000029297892 */ /* 0x000fe2000f8efc3f */
[----:B------:R-:W-:Y:S01]  /*1670*/  WARPGROUP.ARRIVE ;  /* 0x00000000000079c5 */ /* 0x000fe20000000000 */
[----:B------:R-:W-:Y:S01]  /*1680*/  UMOV UR5, 0x80000020 ;  /* 0x8000002000057882 */ /* 0x000fe20000000000 */
[----:B------:R-:W-:-:S09]  /*1690*/  UMOV UR7, 0x80000020 ;  /* 0x8000002000077882 */ /* 0x000fd20000000000 */
[----:B------:R-:W-:-:S04]  /*16a0*/  UIADD3 UR4, UR4, 0x12180, URZ ;  /* 0x0001218004047890 */ /* 0x000fc8000fffe03f */
[----:B------:R-:W-:-:S04]  /*16b0*/  USHF.R.U32.HI UR4, URZ, 0x4, UR4 ;  /* 0x000000043f047899 */ /* 0x000fc80008011604 */
[----:B------:R-:W-:-:S04]  /*16c0*/  ULOP3.LUT UR4, UR4, 0x3fff, URZ, 0xc0, !UPT ;  /* 0x00003fff04047892 */ /* 0x000fc8000f8ec03f */
[----:B------:R-:W-:Y:S02]  /*16d0*/  ULOP3.LUT UR9, UR4, 0x10000, URZ, 0xfc, !UPT ;  /* 0x0001000004097892 */ /* 0x000fe4000f8efc3f */
[----:B------:R-:W-:Y:S02]  /*16e0*/  ULEA UR4, UR39, UR41, 0x9 ;  /* 0x0000002927047291 */ /* 0x000fe4000f8e483f */
[----:B------:R-:W-:-:S09]  /*16f0*/  ULEA UR6, UR39, UR9, 0xa ;  /* 0x0000000927067291 */ /* 0x000fd2000f8e503f */
[----:B------:R-:W-:Y:S01]  /*1700*/  IGMMA.64x256x32.S8.S8 R24, gdesc[UR4], RZ, !UPT, gsb0 ;  /* 0x06600000041879f1 */ /* 0x000fe2000c0410ff */
[----:B------:R-:W-:Y:S02]  /*1710*/  UIADD3 UR4, UR4, 0x2, URZ ;  /* 0x0000000204047890 */ /* 0x000fe4000fffe03f */
[----:B------:R-:W-:Y:S01]  /*1720*/  UIADD3 UR6, UR6, 0x2, URZ ;  /* 0x0000000206067890 */ /* 0x000fe2000fffe03f */
[----:B------:R-:W-:Y:S01]  /*1730*/  UMOV UR5, 0x80000020 ;  /* 0x8000002000057882 */ /* 0x000fe20000000000 */
[----:B------:R-:W-:Y:S01]  /*1740*/  UMOV UR7, 0x80000020 ;  /* 0x8000002000077882 */ /* 0x000fe20000000000 */
[----:B------:R-:W-:Y:S02]  /*1750*/  WARPGROUP.DEPBAR.LE gsb0, 0x0 ;  /* 0x00008000000079c5 */ /* 0x000fe40000010000 */
[----:B------:R-:W-:-:S06]  /*1760*/  WARPGROUP.ARRIVE ;  /* 0x00000000000079c5 */ /* 0x000fcc0000000000 */
[----:B------:R-:W-:Y:S03]  /*1770*/  IGMMA.64x256x32.S8.S8 R24, gdesc[UR4], R24, gsb0 ;  /* 0x06600000041879f1 */ /* 0x000fe60008041018 */
[----:B------:R-:W-:Y:S02]  /*1780*/  WARPGROUP.DEPBAR.LE gsb0, 0x0 ;  /* 0x00008000000079c5 */ /* 0x000fe40000010000 */
[----:B------:R-:W-:Y:S05]  /*1790*/  @!P1 BRA `(.L_x_23) ;  /* 0x0000000000e49947 */ /* 0x000fea0003800000 */
[----:B------:R-:W-:Y:S02]  /*17a0*/  UIADD3 UR4, UR39, 0x1, URZ ;  /* 0x0000000127047890 */ /* 0x000fe4000fffe03f */
[----:B------:R-:W-:Y:S02]  /*17b0*/  IMAD.U32 R3, RZ, RZ, UR39 ;  /* 0x00000027ff037e24 */ /* 0x000fe4000f8e00ff */
[----:B------:R-:W-:-:S04]  /*17c0*/  UISETP.NE.AND UP0, UPT, UR4, 0x9, UPT ;  /* 0x000000090400788c */ /* 0x000fc8000bf05270 */
[----:B------:R-:W-:Y:S02]  /*17d0*/  USEL UR5, URZ, 0x1, UP0 ;  /* 0x000000013f057887 */ /* 0x000fe40008000000 */
[----:B------:R-:W-:Y:S02]  /*17e0*/  USEL UR8, UR4, URZ, UP0 ;  /* 0x0000003f04087287 */ /* 0x000fe40008000000 */
[----:B------:R-:W-:-:S06]  /*17f0*/  ULOP3.LUT UR5, UR38, UR5, URZ, 0x3c, !UPT ;  /* 0x0000000526057292 */ /* 0x000fcc000f8e3c3f */
[----:B------:R-:W-:-:S07]  /*1800*/  IMAD.U32 R7, RZ, RZ, UR5 ;  /* 0x00000005ff077e24 */ /* 0x000fce000f8e00ff */
.L_x_30:
[----:B------:R-:W-:Y:S05]  /*1810*/  @!P0 BRA `(.L_x_24) ;  /* 0x0000000000048947 */ /* 0x000fea0003800000 */
[----:B------:R-:W-:Y:S01]  /*1820*/  BPT.TRAP 0x1 ;  /* 0x000000040000795c */ /* 0x000fe20000300000 */
.L_x_24:
[----:B------:R-:W3:Y:S01]  /*1830*/  S2UR UR5, SR_CgaCtaId ;  /* 0x00000000000579c3 */ /* 0x000ee20000008800 */
[----:B------:R-:W-:Y:S01]  /*1840*/  UMOV UR4, 0x400 ;  /* 0x0000040000047882 */ /* 0x000fe20000000000 */
[----:B01----:R-:W-:Y:S01]  /*1850*/  IMAD.U32 R5, RZ, RZ, UR8 ;  /* 0x00000008ff057e24 */ /* 0x003fe2000f8e00ff */
[----:B------:R-:W-:Y:S01]  /*1860*/  SHF.L.U32 R4, R7, 0x1f, RZ ;  /* 0x0000001f07047819 */ /* 0x000fe200000006ff */
[----:B---3--:R-:W-:-:S06]  /*1870*/  ULEA UR4, UR5, UR4, 0x18 ;  /* 0x0000000405047291 */ /* 0x008fcc000f8ec03f */
[----:B------:R-:W-:-:S04]  /*1880*/  IMAD.U32 R6, RZ, RZ, UR4 ;  /* 0x00000004ff067e24 */ /* 0x000fc8000f8e00ff */
[----:B------:R-:W-:-:S04]  /*1890*/  IMAD R5, R5, 0x8, R6 ;  /* 0x0000000805057824 */ /* 0x000fc800078e0206 */
[----:B------:R0:W1:Y:S01]  /*18a0*/  SYNCS.PHASECHK.TRANS64.TRYWAIT P1, [R5+URZ], R4 ;  /* 0x00000004050075a7 */ /* 0x000062000802017f */
[----:B------:R-:W-:Y:S05]  /*18b0*/  @!P0 BRA `(.L_x_25) ;  /* 0x0000000000048947 */ /* 0x000fea0003800000 */
[----:B------:R-:W-:Y:S01]  /*18c0*/  BPT.TRAP 0x1 ;  /* 0x000000040000795c */ /* 0x000fe20000300000 */
.L_x_25:
[----:B-1----:R-:W-:Y:S05]  /*18d0*/  @P1 BRA `(.L_x_26) ;  /* 0x0000000000081947 */ /* 0x002fea0003800000 */
[----:B------:R-:W1:Y:S02]  /*18e0*/  SYNCS.PHASECHK.TRANS64.TRYWAIT P1, [R5+URZ], R4 ;  /* 0x00000004050075a7 */ /* 0x000e64000802017f */
[----:B-1----:R-:W-:Y:S05]  /*18f0*/  @!P1 BRA `(.L_x_27) ;  /* 0x0000008800189947 */ /* 0x002fea0003800000 */
.L_x_26:
[----:B------:R-:W-:Y:S01]  /*1900*/  ULEA UR4, UR8, UR41, 0x9 ;  /* 0x0000002908047291 */ /* 0x000fe2000f8e483f */
[----:B------:R-:W-:Y:S01]  /*1910*/  WARPGROUP.ARRIVE ;  /* 0x00000000000079c5 */ /* 0x000fe20000000000 */
[----:B------:R-:W-:Y:S01]  /*1920*/  ULEA UR6, UR8, UR9, 0xa ;  /* 0x0000000908067291 */ /* 0x000fe2000f8e503f */
[----:B------:R-:W-:Y:S01]  /*1930*/  UMOV UR5, 0x80000020 ;  /* 0x8000002000057882 */ /* 0x000fe20000000000 */
[----:B------:R-:W-:-:S07]  /*1940*/  UMOV UR7, 0x80000020 ;  /* 0x8000002000077882 */ /* 0x000fce0000000000 */
[----:B------:R-:W-:Y:S01]  /*1950*/  IGMMA.64x256x32.S8.S8 R24, gdesc[UR4], R24, gsb0 ;  /* 0x06600000041879f1 */ /* 0x000fe20008041018 */
        /* <DEDUP_REMOVED lines=9> */
[----:B------:R-:W-:Y:S01]  /*19f0*/  BPT.TRAP 0x1 ;  /* 0x000000040000795c */ /* 0x000fe20000300000 */
.L_x_28:
[----:B------:R-:W-:-:S13]  /*1a00*/  ISETP.NE.AND P1, PT, R23, RZ, PT ;  /* 0x000000ff1700720c */ /* 0x000fda0003f25270 */
[----:B01----:R-:W-:-:S04]  /*1a10*/  @P1 IMAD R4, R3, 0x8, R6 ;  /* 0x0000000803041824 */ /* 0x003fc800078e0206 */
[----:B------:R-:W-:-:S05]  /*1a20*/  @P1 VIADD R5, R4, 0x48 ;  /* 0x0000004804051836 */ /* 0x000fca0000000000 */
[----:B------:R-:W-:-:S04]  /*1a30*/  @P1 PRMT R5, R152, 0x654, R5 ;  /* 0x0000065498051816 */ /* 0x000fc80000000005 */
[----:B------:R0:W-:Y:S01]  /*1a40*/  @P1 SYNCS.ARRIVE.TRANS64.RED.A1T0 RZ, [R5+URZ], RZ ;  /* 0x000000ff05ff19a7 */ /* 0x0001e2000810043f */
[----:B------:R-:W-:-:S13]  /*1a50*/  ISETP.GT.U32.AND P1, PT, R19, 0x1, PT ;  /* 0x000000011300780c */ /* 0x000fda0003f24070 */
[----:B0-----:R-:W-:Y:S05]  /*1a60*/  @P1 BRA `(.L_x_29) ;  /* 0x0000000000041947 */ /* 0x001fea0003800000 */
[----:B------:R-:W-:Y:S01]  /*1a70*/  BPT.TRAP 0x1 ;  /* 0x000000040000795c */ /* 0x000fe20000300000 */
.L_x_29:
[----:B------:R-:W-:Y:S01]  /*1a80*/  UIADD3 UR8, UR8, 0x1, URZ ;  /* 0x0000000108087890 */ /* 0x000fe2000fffe03f */
[C---:B------:R-:W-:Y:S01]  /*1a90*/  ISETP.GT.AND P2, PT, R0.reuse, 0x1, PT ;  /* 0x000000010000780c */ /* 0x040fe20003f44270 */
[----:B------:R-:W-:Y:S02]  /*1aa0*/  VIADD R3, R3, 0x1 ;  /* 0x0000000103037836 */ /* 0x000fe40000000000 */
[----:B------:R-:W-:Y:S01]  /*1ab0*/  UISETP.NE.AND UP0, UPT, UR8, 0x9, UPT ;  /* 0x000000090800788c */ /* 0x000fe2000bf05270 */
[----:B------:R-:W-:Y:S02]  /*1ac0*/  VIADD R0, R0, 0xffffffff ;  /* 0xffffffff00007836 */ /* 0x000fe40000000000 */
[C---:B------:R-:W-:Y:S01]  /*1ad0*/  ISETP.NE.AND P1, PT, R3.reuse, 0x9, PT ;  /* 0x000000090300780c */ /* 0x040fe20003f25270 */
[----:B------:R-:W-:Y:S02]  /*1ae0*/  USEL UR4, URZ, 0x1, UP0 ;  /* 0x000000013f047887 */ /* 0x000fe40008000000 */
[----:B------:R-:W-:Y:S01]  /*1af0*/  USEL UR8, UR8, URZ, UP0 ;  /* 0x0000003f08087287 */ /* 0x000fe20008000000 */
[----:B------:R-:W-:-:S03]  /*1b00*/  SEL R3, R3, RZ, P1 ;  /* 0x000000ff03037207 */ /* 0x000fc60000800000 */
[----:B------:R-:W-:Y:S01]  /*1b10*/  LOP3.LUT R7, R7, UR4, RZ, 0x3c, !PT ;  /* 0x0000000407077c12 */ /* 0x000fe2000f8e3cff */
[----:B------:R-:W-:Y:S07]  /*1b20*/  @P2 BRA `(.L_x_30) ;  /* 0xfffffffc00382947 */ /* 0x000fee000383ffff */
.L_x_23:
[----:B------:R-:W3:Y:S02]  /*1b30*/  LDC R0, c[0x0][0x28c] ;  /* 0x0000a300ff007b82 */ /* 0x000ee40000000800 */
[----:B---3--:R-:W-:-:S13]  /*1b40*/  ISETP.GE.AND P1, PT, R0, 0x1, PT ;  /* 0x000000010000780c */ /* 0x008fda0003f26270 */
[----:B------:R-:W-:Y:S05]  /*1b50*/  @!P1 BRA `(.L_x_31) ;  /* 0x0000000000509947 */ /* 0x000fea0003800000 */
[----:B------:R-:W-:Y:S05]  /*1b60*/  @!P0 BRA `(.L_x_32) ;  /* 0x0000000000048947 */ /* 0x000fea0003800000 */
[----:B------:R-:W-:Y:S01]  /*1b70*/  BPT.TRAP 0x1 ;  /* 0x000000040000795c */ /* 0x000fe20000300000 */
.L_x_32:
[----:B------:R-:W-:Y:S01]  /*1b80*/  ISETP.NE.AND P0, PT, R23, RZ, PT ;  /* 0x000000ff1700720c */ /* 0x000fe20003f05270 */
[----:B------:R-:W-:Y:S01]  /*1b90*/  BSSY B0, `(.L_x_33) ;  /* 0x000000e000007945 */ /* 0x000fe20003800000 */
[----:B------:R-:W-:-:S11]  /*1ba0*/  ISETP.GT.U32.AND P1, PT, R19, 0x1, PT ;  /* 0x000000011300780c */ /* 0x000fd60003f24070 */
[----:B------:R-:W-:Y:S05]  /*1bb0*/  @!P0 BRA `(.L_x_34) ;  /* 0x00000000002c8947 */ /* 0x000fea0003800000 */
[----:B------:R-:W-:-:S04]  /*1bc0*/  UISETP.LT.AND UP0, UPT, UR40, 0x1, UPT ;  /* 0x000000012800788c */ /* 0x000fc8000bf01270 */
[----:B------:R-:W-:-:S04]  /*1bd0*/  USEL UR6, UR40, 0x1, UP0 ;  /* 0x0000000128067887 */ /* 0x000fc80008000000 */
[----:B------:R-:W-:-:S04]  /*1be0*/  UIADD3 UR6, UR39, UR40, -UR6 ;  /* 0x0000002827067290 */ /* 0x000fc8000fffe806 */
[----:B------:R-:W-:-:S04]  /*1bf0*/  UIMAD.WIDE.U32 UR4, UR6, 0x38e38e39, URZ ;  /* 0x38e38e39060478a5 */ /* 0x000fc8000f8e003f */
[----:B------:R-:W-:-:S04]  /*1c00*/  USHF.R.U32.HI UR4, URZ, 0x1, UR5 ;  /* 0x000000013f047899 */ /* 0x000fc80008011605 */
[----:B------:R-:W-:-:S06]  /*1c10*/  UIMAD UR6, UR4, -0x9, UR6 ;  /* 0xfffffff7040678a4 */ /* 0x000fcc000f8e0206 */
[----:B------:R-:W-:-:S04]  /*1c20*/  IMAD.U32 R3, RZ, RZ, UR6 ;  /* 0x00000006ff037e24 */ /* 0x000fc8000f8e00ff */
[----:B------:R-:W-:-:S04]  /*1c30*/  IMAD R0, R3, 0x8, R6 ;  /* 0x0000000803007824 */ /* 0x000fc800078e0206 */
[----:B------:R-:W-:-:S05]  /*1c40*/  VIADD R3, R0, 0x48 ;  /* 0x0000004800037836 */ /* 0x000fca0000000000 */
[----:B------:R-:W-:-:S04]  /*1c50*/  PRMT R3, R152, 0x654, R3 ;  /* 0x0000065498037816 */ /* 0x000fc80000000003 */
[----:B------:R3:W-:Y:S03]  /*1c60*/  SYNCS.ARRIVE.TRANS64.RED.A1T0 RZ, [R3+URZ], RZ ;  /* 0x000000ff03ff79a7 */ /* 0x0007e6000810043f */
.L_x_34:
[----:B------:R-:W-:Y:S05]  /*1c70*/  BSYNC B0 ;  /* 0x0000000000007941 */ /* 0x000fea0003800000 */
.L_x_33:
[----:B------:R-:W-:Y:S05]  /*1c80*/  @P1 BRA `(.L_x_31) ;  /* 0x0000000000041947 */ /* 0x000fea0003800000 */
[----:B------:R-:W-:Y:S01]  /*1c90*/  BPT.TRAP 0x1 ;  /* 0x000000040000795c */ /* 0x000fe20000300000 */
.L_x_31:
[----:B------:R-:W4:Y:S01]  /*1ca0*/  LDC R9, c[0x0][0x288] ;  /* 0x0000a200ff097b82 */ /* 0x000f220000000800 */
[--C-:B------:R-:W-:Y:S01]  /*1cb0*/  SHF.R.U32.HI R0, RZ, 0x2, R18.reuse ;  /* 0x00000002ff007819 */ /* 0x100fe20000011612 */
[----:B------:R-:W-:Y:S01]  /*1cc0*/  UIADD3 UR39, UR40, UR39, URZ ;  /* 0x0000002728277290 */ /* 0x000fe2000fffe03f */
[----:B01----:R-:W-:Y:S01]  /*1cd0*/  SHF.R.U32.HI R5, RZ, 0x7, R18 ;  /* 0x00000007ff057819 */ /* 0x003fe20000011612 */
[----:B------:R-:W-:Y:S01]  /*1ce0*/  ULDC UR7, c[0x0][0x284] ;  /* 0x0000a10000077ab9 */ /* 0x000fe20000000800 */
[----:B------:R-:W-:Y:S01]  /*1cf0*/  LOP3.LUT R4, R18, 0x60, RZ, 0xc0, !PT ;  /* 0x0000006012047812 */ /* 0x000fe200078ec0ff */
[----:B------:R-:W-:Y:S01]  /*1d00*/  UISETP.GT.U32.AND UP0, UPT, UR39, 0x8, UPT ;  /* 0x000000082700788c */ /* 0x000fe2000bf04070 */
[----:B---3--:R-:W-:Y:S01]  /*1d10*/  LOP3.LUT R3, R0, 0x7, RZ, 0xc0, !PT ;  /* 0x0000000700037812 */ /* 0x008fe200078ec0ff */
[----:B------:R-:W-:Y:S01]  /*1d20*/  UISETP.GE.U32.AND UP1, UPT, UR40, 0x9, UPT ;  /* 0x000000092800788c */ /* 0x000fe2000bf26070 */
[----:B------:R-:W-:Y:S01]  /*1d30*/  LOP3.LUT R0, R5, 0x1, RZ, 0xc0, !PT ;  /* 0x0000000105007812 */ /* 0x000fe200078ec0ff */
[----:B------:R-:W-:Y:S01]  /*1d40*/  UISETP.LT.U32.AND UP0, UPT, UR40, 0x9, UP0 ;  /* 0x000000092800788c */ /* 0x000fe20008701070 */
[----:B------:R-:W-:Y:S01]  /*1d50*/  SHF.R.U32.HI R6, RZ, 0x1, R4 ;  /* 0x00000001ff067819 */ /* 0x000fe20000011604 */
[----:B------:R-:W-:Y:S01]  /*1d60*/  IMAD.SHL.U32 R4, R18, 0x2, RZ ;  /* 0x0000000212047824 */ /* 0x000fe200078e00ff */
[----:B------:R-:W-:Y:S01]  /*1d70*/  SHF.R.S32.HI R14, RZ, 0x1f, R22 ;  /* 0x0000001fff0e7819 */ /* 0x000fe20000011416 */
[----:B------:R-:W-:Y:S01]  /*1d80*/  IMAD.SHL.U32 R8, R0, 0x40, RZ ;  /* 0x0000004000087824 */ /* 0x000fe200078e00ff */
[--C-:B------:R-:W-:Y:S01]  /*1d90*/  IADD3 R5, RZ, -R6, -R3.reuse ;  /* 0x80000006ff057210 */ /* 0x100fe20007ffe803 */
[----:B------:R-:W-:Y:S01]  /*1da0*/  ULDC.64 UR8, c[0x0][0x5d0] ;  /* 0x0001740000087ab9 */ /* 0x000fe20000000a00 */
[----:B------:R-:W-:Y:S01]  /*1db0*/  LOP3.LUT R4, R4, 0x6, RZ, 0xc0, !PT ;  /* 0x0000000604047812 */ /* 0x000fe200078ec0ff */
[----:B------:R-:W-:Y:S01]  /*1dc0*/  UIMAD.WIDE.U32 UR4, UR39, 0x38e38e39, URZ ;  /* 0x38e38e39270478a5 */ /* 0x000fe2000f8e003f */
[----:B------:R-:W-:Y:S01]  /*1dd0*/  LOP3.LUT R3, R8, 0x40, R3, 0xe2, !PT ;  /* 0x0000004008037812 */ /* 0x000fe200078ee203 */
[----:B------:R-:W-:Y:S01]  /*1de0*/  IMAD R7, R0, -0x40, R5 ;  /* 0xffffffc000077824 */ /* 0x000fe200078e0205 */
[----:B------:R-:W-:Y:S01]  /*1df0*/  LOP3.LUT R0, R18, 0x3, RZ, 0xc0, !PT ;  /* 0x0000000312007812 */ /* 0x000fe200078ec0ff */
[----:B------:R-:W-:Y:S01]  /*1e00*/  USEL UR6, URZ, 0x1, !UP0 ;  /* 0x000000013f067887 */ /* 0x000fe2000c000000 */
[----:B------:R-:W-:Y:S01]  /*1e10*/  PRMT R8, R4, 0x6540, R153 ;  /* 0x0000654004087816 */ /* 0x000fe20000000099 */
[----:B------:R-:W-:Y:S01]  /*1e20*/  IMAD.SHL.U32 R153, R153, 0x100, RZ ;  /* 0x0000010099997824 */ /* 0x000fe200078e00ff */
[----:B------:R-:W-:Y:S01]  /*1e30*/  USHF.R.U32.HI UR4, URZ, 0x1, UR5 ;  /* 0x000000013f047899 */ /* 0x000fe20008011605 */
[----:B----4-:R-:W-:Y:S01]  /*1e40*/  IMAD R12, R0, -0x2, R9 ;  /* 0xfffffffe000c7824 */ /* 0x010fe200078e0209 */
[----:B------:R-:W-:Y:S01]  /*1e50*/  ULOP3.LUT UR38, UR38, UR6, URZ, 0x3c, !UPT ;  /* 0x0000000626267292 */ /* 0x000fe2000f8e3c3f */
[----:B------:R-:W-:Y:S01]  /*1e60*/  IMAD.SHL.U32 R0, R154, 0x80, RZ ;  /* 0x000000809a007824 */ /* 0x000fe200078e00ff */
[----:B------:R-:W-:Y:S01]  /*1e70*/  ISETP.GE.AND P0, PT, R153, R9, PT ;  /* 0x000000099900720c */ /* 0x000fe20003f06270 */
[----:B------:R-:W-:Y:S01]  /*1e80*/  IMAD R5, R14, UR8, RZ ;  /* 0x000000080e057c24 */ /* 0x000fe2000f8e02ff */
[--C-:B------:R-:W-:Y:S01]  /*1e90*/  SHF.R.S32.HI R9, RZ, 0x1f, R8.reuse ;  /* 0x0000001fff097819 */ /* 0x100fe20000011408 */
[----:B------:R-:W-:Y:S01]  /*1ea0*/  IMAD.WIDE R10, R154, 0x80, RZ ;  /* 0x000000809a0a7825 */ /* 0x000fe200078e02ff */
[C---:B------:R-:W-:Y:S01]  /*1eb0*/  ISETP.GE.OR P0, PT, R0.reuse, UR7, P0 ;  /* 0x0000000700007c0c */ /* 0x040fe20008706670 */
[----:B------:R-:W-:Y:S01]  /*1ec0*/  UIMAD UR39, UR4, -0x9, UR39 ;  /* 0xfffffff7042778a4 */ /* 0x000fe2000f8e0227 */
[----:B------:R-:W-:Y:S01]  /*1ed0*/  IADD3 R162, -R0, UR7, R7 ;  /* 0x0000000700a27c10 */ /* 0x000fe2000fffe107 */
[C---:B------:R-:W-:Y:S01]  /*1ee0*/  IMAD R13, R22.reuse, UR9, R5 ;  /* 0x00000009160d7c24 */ /* 0x040fe2000f8e0205 */
[----:B------:R-:W-:Y:S01]  /*1ef0*/  @UP1 ULOP3.LUT UR38, UR38, 0x1, UR4, 0x78, !UPT ;  /* 0x0000000126261892 */ /* 0x000fe2000f8e7804 */
[----:B------:R-:W-:Y:S01]  /*1f00*/  IMAD.WIDE.U32 R4, R22, UR8, R8 ;  /* 0x0000000816047c25 */ /* 0x000fe2000f8e0008 */
[----:B------:R-:W-:-:S03]  /*1f10*/  LOP3.LUT R163, R10, R3, R6, 0xfe, !PT ;  /* 0x000000030aa37212 */ /* 0x000fc600078efe06 */
[----:B------:R-:W-:Y:S02]  /*1f20*/  IMAD.IADD R5, R5, 0x1, R13 ;  /* 0x0000000105057824 */ /* 0x000fe400078e020d */
[----:B------:R-:W-:Y:S02]  /*1f30*/  IMAD.IADD R0, R12, 0x1, -R153 ;  /* 0x000000010c007824 */ /* 0x000fe400078e0a99 */
[----:B------:R-:W-:Y:S01]  /*1f40*/  IMAD.MOV.U32 R154, RZ, RZ, -0x1 ;  /* 0xffffffffff9a7424 */ /* 0x000fe200078e00ff */
[----:B------:R-:W-:Y:S06]  /*1f50*/  @P0 BRA `(.L_x_35) ;  /* 0x0000006000a00947 */ /* 0x000fec0003800000 */
[----:B------:R-:W0:Y:S01]  /*1f60*/  LDC.64 R12, c[0x0][0x5c8] ;  /* 0x00017200ff0c7b82 */ /* 0x000e220000000a00 */
[----:B------:R-:W-:Y:S01]  /*1f70*/  ULDC.64 UR4, c[0x0][0x5c0] ;  /* 0x0001700000047ab9 */ /* 0x000fe20000000a00 */
[----:B------:R-:W-:Y:S01]  /*1f80*/  BSSY B0, `(.L_x_35) ;  /* 0x0000625000007945 */ /* 0x000fe20003800000 */
[-C--:B0-----:R-:W-:Y:S02]  /*1f90*/  IMAD R6, R11, R12.reuse, RZ ;  /* 0x0000000c0b067224 */ /* 0x081fe400078e02ff */
[----:B------:R-:W-:-:S04]  /*1fa0*/  IMAD.WIDE.U32 R4, R163, R12, R4 ;  /* 0x0000000ca3047225 */ /* 0x000fc800078e0004 */
[----:B------:R-:W-:Y:S01]  /*1fb0*/  IMAD R3, R163, R13, R6 ;  /* 0x0000000da3037224 */ /* 0x000fe200078e0206 */
[----:B------:R-:W-:-:S03]  /*1fc0*/  IADD3 R4, P0, R4, UR4, RZ ;  /* 0x0000000404047c10 */ /* 0x000fc6000ff1e0ff */
[----:B------:R-:W-:Y:S01]  /*1fd0*/  IMAD.IADD R3, R5, 0x1, R3 ;  /* 0x0000000105037824 */ /* 0x000fe200078e0203 */
[----:B------:R-:W-:-:S04]  /*1fe0*/  LEA R6, P1, R12, R4, 0x3 ;  /* 0x000000040c067211 */ /* 0x000fc800078218ff */
[----:B------:R-:W-:Y:S02]  /*1ff0*/  IADD3.X R5, R3, UR5, RZ, P0, !PT ;  /* 0x0000000503057c10 */ /* 0x000fe400087fe4ff */
[----:B-----5:R-:W-:Y:S02]  /*2000*/  ISETP.NE.AND P0, PT, R156, RZ, PT ;  /* 0x000000ff9c00720c */ /* 0x020fe40003f05270 */
[----:B------:R-:W-:-:S11]  /*2010*/  LEA.HI.X R7, R12, R5, R13, 0x3, P1 ;  /* 0x000000050c077211 */ /* 0x000fd600008f1c0d */
[----:B------:R-:W-:Y:S05]  /*2020*/  @!P0 BRA `(.L_x_36) ;  /* 0x0000004800608947 */ /* 0x000fea0003800000 */
[----:B------:R-:W0:Y:S01]  /*2030*/  LDC.64 R158, c[0x0][0x5b0] ;  /* 0x00016c00ff9e7b82 */ /* 0x000e220000000a00 */
[----:B------:R-:W-:Y:S01]  /*2040*/  ULDC.64 UR4, c[0x0][0x5b8] ;  /* 0x00016e0000047ab9 */ /* 0x000fe20000000a00 */
[----:B------:R-:W-:Y:S01]  /*2050*/  ISETP.GE.AND P1, PT, R162, 0x1, PT ;  /* 0x00000001a200780c */ /* 0x000fe20003f26270 */
[----:B------:R-:W-:Y:S01]  /*2060*/  IMAD R3, R14, UR4, RZ ;  /* 0x000000040e037c24 */ /* 0x000fe2000f8e02ff */
[----:B------:R-:W-:Y:S01]  /*2070*/  BSSY B1, `(.L_x_37) ;  /* 0x000000e000017945 */ /* 0x000fe20003800000 */
[----:B------:R-:W-:Y:S01]  /*2080*/  IMAD.WIDE.U32 R20, R22, UR4, R8 ;  /* 0x0000000416147c25 */ /* 0x000fe2000f8e0008 */
[----:B------:R-:W-:Y:S02]  /*2090*/  ISETP.LT.OR P5, PT, R0, 0x1, !P1 ;  /* 0x000000010000780c */ /* 0x000fe40004fa1670 */
[----:B------:R-:W1:Y:S01]  /*20a0*/  LDC.64 R160, c[0x0][0x5a8] ;  /* 0x00016a00ffa07b82 */ /* 0x000e620000000a00 */
[----:B------:R-:W-:Y:S02]  /*20b0*/  IMAD R3, R22, UR5, R3 ;  /* 0x0000000516037c24 */ /* 0x000fe4000f8e0203 */
[----:B------:R-:W-:-:S02]  /*20c0*/  IMAD.MOV.U32 R14, RZ, RZ, R20 ;  /* 0x000000ffff0e7224 */ /* 0x000fc400078e0014 */
[----:B------:R-:W-:Y:S02]  /*20d0*/  IMAD.IADD R15, R21, 0x1, R3 ;  /* 0x00000001150f7824 */ /* 0x000fe400078e0203 */
[-C--:B0-----:R-:W-:Y:S02]  /*20e0*/  IMAD R10, R11, R158.reuse, RZ ;  /* 0x0000009e0b0a7224 */ /* 0x081fe400078e02ff */
[----:B------:R-:W-:-:S04]  /*20f0*/  IMAD.WIDE.U32 R8, R163, R158, R14 ;  /* 0x0000009ea3087225 */ /* 0x000fc800078e000e */
[----:B------:R-:W-:Y:S01]  /*2100*/  IMAD R13, R163, R159, R10 ;  /* 0x0000009fa30d7224 */ /* 0x000fe200078e020a */
[----:B-1----:R-:W-:-:S04]  /*2110*/  IADD3 R8, P0, R8, R160, RZ ;  /* 0x000000a008087210 */ /* 0x002fc80007f1e0ff */
[----:B------:R-:W-:Y:S01]  /*2120*/  IADD3.X R9, R161, R9, R13, P0, !PT ;  /* 0x00000009a1097210 */ /* 0x000fe200007fe40d */
[----:B------:R-:W-:Y:S08]  /*2130*/  @P5 BRA `(.L_x_38) ;  /* 0x0000000000045947 */ /* 0x000ff00003800000 */
[----:B--2---:R0:W5:Y:S02]  /*2140*/  LDG.E.U8 R157, desc[UR36][R8.64] ;  /* 0x00000024089d7981 */ /* 0x004164000c1e1100 */
.L_x_38:
[----:B------:R-:W-:Y:S05]  /*2150*/  BSYNC B1 ;  /* 0x0000000000017941 */ /* 0x000fea0003800000 */
.L_x_37:
[----:B-----5:R-:W-:Y:S01]  /*2160*/  LOP3.LUT R3, R157, 0xffff, RZ, 0xc0, !PT ;  /* 0x0000ffff9d037812 */ /* 0x020fe200078ec0ff */
[----:B------:R-:W-:Y:S01]  /*2170*/  IMAD.SHL.U32 R10, R158, 0x8, RZ ;  /* 0x000000089e0a7824 */ /* 0x000fe200078e00ff */
[----:B------:R-:W-:Y:S01]  /*2180*/  ISETP.LT.OR P2, PT, R0, 0x2, !P1 ;  /* 0x000000020000780c */ /* 0x000fe20004f41670 */
[----:B------:R-:W-:Y:S01]  /*2190*/  BSSY B1, `(.L_x_39) ;  /* 0x000000e000017945 */ /* 0x000fe20003800000 */
[----:B------:R-:W-:Y:S02]  /*21a0*/  PRMT R3, R3, 0x8880, RZ ;  /* 0x0000888003037816 */ /* 0x000fe400000000ff */
[----:B------:R-:W-:Y:S02]  /*21b0*/  SHF.L.U64.HI R11, R158, 0x3, R159 ;  /* 0x000000039e0b7819 */ /* 0x000fe4000001029f */
[----:B------:R-:W-:Y:S01]  /*21c0*/  ISETP.GE.AND P0, PT, R162, 0x9, PT ;  /* 0x00000009a200780c */ /* 0x000fe20003f06270 */
[----:B------:R-:W-:Y:S02]  /*21d0*/  IMAD R12, R3, R156, RZ ;  /* 0x0000009c030c7224 */ /* 0x000fe400078e02ff */
[----:B------:R-:W-:-:S04]  /*21e0*/  IMAD.WIDE.U32 R10, R163, R158, R10 ;  /* 0x0000009ea30a7225 */ /* 0x000fc800078e000a */
[----:B------:R-:W-:Y:S01]  /*21f0*/  @!P5 IMAD R3, R24, R155, R12 ;  /* 0x0000009b1803d224 */ /* 0x000fe200078e020c */
[----:B------:R-:W-:Y:S01]  /*2200*/  IADD3 R10, P3, P4, R20, R160, R10 ;  /* 0x000000a0140a7210 */ /* 0x000fe20007c7e00a */
[----:B------:R-:W-:-:S03]  /*2210*/  IMAD.IADD R13, R13, 0x1, R11 ;  /* 0x000000010d0d7824 */ /* 0x000fc600078e020b */
[----:B------:R1:W-:Y:S01]  /*2220*/  @!P5 STG.E.U8 desc[UR36][R4.64], R3 ;  /* 0x000000030400d986 */ /* 0x0003e2000c101124 */
[----:B------:R-:W-:Y:S08]  /*2230*/  @P2 BRA `(.L_x_40) ;  /* 0x00000000000c2947 */ /* 0x000ff00003800000 */
[----:B--2---:R-:W1:Y:S02]  /*2240*/  LDG.E.U8 R157, desc[UR36][R8.64+0x1] ;  /* 0x00000124089d7981 */ /* 0x004e64000c1e1100 */
[----:B-1----:R-:W-:-:S05]  /*2250*/  PRMT R3, R157, 0x8880, RZ ;  /* 0x000088809d037816 */ /* 0x002fca00000000ff */
[----:B------:R-:W-:-:S07]  /*2260*/  IMAD R12, R3, R156, RZ ;  /* 0x0000009c030c7224 */ /* 0x000fce00078e02ff */
.L_x_40:
[----:B------:R-:W-:Y:S05]  /*2270*/  BSYNC B1 ;  /* 0x0000000000017941 */ /* 0x000fea0003800000 */
.L_x_39:
[C---:B------:R-:W-:Y:S01]  /*2280*/  ISETP.LT.OR P5, PT, R0.reuse, 0x1, !P0 ;  /* 0x000000010000780c */ /* 0x040fe200047a1670 */
[----:B------:R-:W-:Y:S01]  /*2290*/  @!P2 IMAD R25, R25, R155, R12 ;  /* 0x0000009b1919a224 */ /* 0x000fe200078e020c */
[----:B------:R-:W-:Y:S01]  /*22a0*/  BSSY B1, `(.L_x_41) ;  /* 0x000000a000017945 */ /* 0x000fe20003800000 */
[----:B------:R-:W-:Y:S02]  /*22b0*/  IADD3.X R11, R15, R161, R13, P3, P4 ;  /* 0x000000a10f0b7210 */ /* 0x000fe40001fe840d */
[C---:B------:R-:W-:Y:S01]  /*22c0*/  ISETP.LT.OR P3, PT, R0.reuse, 0x2, !P0 ;  /* 0x000000020000780c */ /* 0x040fe20004761670 */
[----:B------:R3:W-:Y:S01]  /*22d0*/  @!P2 STG.E.U8 desc[UR36][R4.64+0x1], R25 ;  /* 0x000001190400a986 */ /* 0x0007e2000c101124 */
[C---:B------:R-:W-:Y:S02]  /*22e0*/  ISETP.LT.OR P4, PT, R0.reuse, 0x9, !P1 ;  /* 0x000000090000780c */ /* 0x040fe40004f81670 */
[----:B------:R-:W-:-:S04]  /*22f0*/  ISETP.LT.OR P2, PT, R0, 0xa, !P1 ;  /* 0x0000000a0000780c */ /* 0x000fc80004f41670 */
[----:B------:R-:W-:Y:S09]  /*2300*/  @P5 BRA `(.L_x_42) ;  /* 0x00000000000c5947 */ /* 0x000ff20003800000 */
[----:B--2---:R-:W1:Y:S02]  /*2310*/  LDG.E.U8 R157, desc[UR36][R10.64] ;  /* 0x000000240a9d7981 */ /* 0x004e64000c1e1100 */
[----:B-1----:R-:W-:-:S05]  /*2320*/  PRMT R3, R157, 0x8880, RZ ;  /* 0x000088809d037816 */ /* 0x002fca00000000ff */
[----:B------:R-:W-:-:S07]  /*2330*/  IMAD R12, R3, R156, RZ ;  /* 0x0000009c030c7224 */ /* 0x000fce00078e02ff */
.L_x_42:
[----:B------:R-:W-:Y:S05]  /*2340*/  BSYNC B1 ;  /* 0x0000000000017941 */ /* 0x000fea0003800000 */
.L_x_41:
[----:B-1----:R-:W-:Y:S01]  /*2350*/  @!P5 IMAD R3, R26, R155, R12 ;  /* 0x0000009b1a03d224 */ /* 0x002fe200078e020c */
[----:B------:R-:W-:Y:S04]  /*2360*/  BSSY B1, `(.L_x_43) ;  /* 0x0000006000017945 */ /* 0x000fe80003800000 */
[----:B------:R1:W-:Y:S01]  /*2370*/  @!P5 STG.E.U8 desc[UR36][R6.64], R3 ;  /* 0x000000030600d986 */ /* 0x0003e2000c101124 */
[----:B------:R-:W-:Y:S05]  /*2380*/  @P3 BRA `(.L_x_44) ;  /* 0x00000000000c3947 */ /* 0x000fea0003800000 */
[----:B--2---:R-:W1:Y:S02]  /*2390*/  LDG.E.U8 R157, desc[UR36][R10.64+0x1] ;  /* 0x000001240a9d7981 */ /* 0x004e64000c1e1100 */
[----:B-1----:R-:W-:-:S05]  /*23a0*/  PRMT R3, R157, 0x8880, RZ ;  /* 0x000088809d037816 */ /* 0x002fca00000000ff */
[----:B------:R-:W-:-:S07]  /*23b0*/  IMAD R12, R3, R156, RZ ;  /* 0x0000009c030c7224 */ /* 0x000fce00078e02ff */
.L_x_44:
[----:B------:R-:W-:Y:S05]  /*23c0*/  BSYNC B1 ;  /* 0x0000000000017941 */ /* 0x000fea0003800000 */
.L_x_43:
[----:B------:R-:W-:Y:S01]  /*23d0*/  @!P3 IMAD R27, R27, R155, R12 ;  /* 0x0000009b1b1bb224 */ /* 0x000fe200078e020c */
[----:B------:R-:W-:Y:S04]  /*23e0*/  BSSY B1, `(.L_x_45) ;  /* 0x0000006000017945 */ /* 0x000fe80003800000 */
[----:B------:R4:W-:Y:S01]  /*23f0*/  @!P3 STG.E.U8 desc[UR36][R6.64+0x1], R27 ;  /* 0x0000011b0600b986 */ /* 0x0009e2000c101124 */
[----:B------:R-:W-:Y:S05]  /*2400*/  @P4 BRA `(.L_x_46) ;  /* 0x00000000000c4947 */ /* 0x000fea0003800000 */
[----:B--2---:R-:W1:Y:S02]  /*2410*/  LDG.E.U8 R157, desc[UR36][R8.64+0x8] ;  /* 0x00000824089d7981 */ /* 0x004e64000c1e1100 */
[----:B-1----:R-:W-:-:S05]  /*2420*/  PRMT R3, R157, 0x8880, RZ ;  /* 0x000088809d037816 */ /* 0x002fca00000000ff */
[----:B------:R-:W-:-:S07]  /*2430*/  IMAD R12, R3, R156, RZ ;  /* 0x0000009c030c7224 */ /* 0x000fce00078e02ff */
.L_x_46:
[----:B------:R-:W-:Y:S05]  /*2440*/  BSYNC B1 ;  /* 0x0000000000017941 */ /* 0x000fea0003800000 */
.L_x_45:
[----:B-1----:R-:W-:Y:S01]  /*2450*/  @!P4 IMAD R3, R28, R155, R12 ;  /* 0x0000009b1c03c224 */ /* 0x002fe200078e020c */
[----:B------:R-:W-:Y:S04]  /*2460*/  BSSY B1, `(.L_x_47) ;  /* 0x0000006000017945 */ /* 0x000fe80003800000 */
[----:B------:R1:W-:Y:S01]  /*2470*/  @!P4 STG.E.U8 desc[UR36][R4.64+0x8], R3 ;  /* 0x000008030400c986 */ /* 0x0003e2000c101124 */
[----:B------:R-:W-:Y:S05]  /*2480*/  @P2 BRA `(.L_x_48) ;  /* 0x00000000000c2947 */ /* 0x000fea0003800000 */
[----:B--2---:R-:W1:Y:S02]  /*2490*/  LDG.E.U8 R157, desc[UR36][R8.64+0x9] ;  /* 0x00000924089d7981 */ /* 0x004e64000c1e1100 */
[----:B-1----:R-:W-:-:S05]  /*24a0*/  PRMT R3, R157, 0x8880, RZ ;  /* 0x000088809d037816 */ /* 0x002fca00000000ff */
[----:B------:R-:W-:-:S07]  /*24b0*/  IMAD R12, R3, R156, RZ ;  /* 0x0000009c030c7224 */ /* 0x000fce00078e02ff */
.L_x_48:
[----:B------:R-:W-:Y:S05]  /*24c0*/  BSYNC B1 ;  /* 0x0000000000017941 */ /* 0x000fea0003800000 */
.L_x_47:
[C---:B------:R-:W-:Y:S01]  /*24d0*/  ISETP.LT.OR P4, PT, R0.reuse, 0x9, !P0 ;  /* 0x000000090000780c */ /* 0x040fe20004781670 */
[----:B------:R-:W-:Y:S01]  /*24e0*/  @!P2 IMAD R29, R29, R155, R12 ;  /* 0x0000009b1d1da224 */ /* 0x000fe200078e020c */
[----:B------:R-:W-:Y:S01]  /*24f0*/  BSSY B1, `(.L_x_49) ;  /* 0x0000009000017945 */ /* 0x000fe20003800000 */
[C---:B------:R-:W-:Y:S02]  /*2500*/  ISETP.LT.OR P3, PT, R0.reuse, 0xa, !P0 ;  /* 0x0000000a0000780c */ /* 0x040fe40004761670 */
[C---:B------:R-:W-:Y:S01]  /*2510*/  ISETP.LT.OR P5, PT, R0.reuse, 0x11, !P1 ;  /* 0x000000110000780c */ /* 0x040fe20004fa1670 */
[----:B------:R0:W-:Y:S01]  /*2520*/  @!P2 STG.E.U8 desc[UR36][R4.64+0x9], R29 ;  /* 0x0000091d0400a986 */ /* 0x0001e2000c101124 */
[----:B------:R-:W-:-:S06]  /*2530*/  ISETP.LT.OR P2, PT, R0, 0x12, !P1 ;  /* 0x000000120000780c */ /* 0x000fcc0004f41670 */
[----:B------:R-:W-:Y:S07]  /*2540*/  @P4 BRA `(.L_x_50) ;  /* 0x00000000000c4947 */ /* 0x000fee0003800000 */
[----:B--2---:R-:W1:Y:S02]  /*2550*/  LDG.E.U8 R157, desc[UR36][R10.64+0x8] ;  /* 0x000008240a9d7981 */ /* 0x004e64000c1e1100 */
[----:B-1----:R-:W-:-:S05]  /*2560*/  PRMT R3, R157, 0x8880, RZ ;  /* 0x000088809d037816 */ /* 0x002fca00000000ff */
[----:B------:R-:W-:-:S07]  /*2570*/  IMAD R12, R3, R156, RZ ;  /* 0x0000009c030c7224 */ /* 0x000fce00078e02ff */
.L_x_50:
[----:B------:R-:W-:Y:S05]  /*2580*/  BSYNC B1 ;  /* 0x0000000000017941 */ /* 0x000fea0003800000 */
.L_x_49:
[----:B-1----:R-:W-:Y:S01]  /*2590*/  @!P4 IMAD R3, R30, R155, R12 ;  /* 0x0000009b1e03c224 */ /* 0x002fe200078e020c */
[----:B------:R-:W-:Y:S04]  /*25a0*/  BSSY B1, `(.L_x_51) ;  /* 0x0000006000017945 */ /* 0x000fe80003800000 */
[----:B------:R1:W-:Y:S01]  /*25b0*/  @!P4 STG.E.U8 desc[UR36][R6.64+0x8], R3 ;  /* 0x000008030600c986 */ /* 0x0003e2000c101124 */
[----:B------:R-:W-:Y:S05]  /*25c0*/  @P3 BRA `(.L_x_52) ;  /* 0x00000000000c3947 */ /* 0x000fea0003800000 */
[----:B--2---:R-:W1:Y:S02]  /*25d0*/  LDG.E.U8 R157, desc[UR36][R10.64+0x9] ;  /* 0x000009240a9d7981 */ /* 0x004e64000c1e1100 */
[----:B-1----:R-:W-:-:S05]  /*25e0*/  PRMT R3, R157, 0x8880, RZ ;  /* 0x000088809d037816 */ /* 0x002fca00000000ff */
[----:B------:R-:W-:-:S07]  /*25f0*/  IMAD R12, R3, R156, RZ ;  /* 0x0000009c030c7224 */ /* 0x000fce00078e02ff */
.L_x_52:
[----:B------:R-:W-:Y:S05]  /*2600*/  BSYNC B1 ;  /* 0x0000000000017941 */ /* 0x000fea0003800000 */
.L_x_51:
[----:B------:R-:W-:Y:S01]  /*2610*/  @!P3 IMAD R31, R31, R155, R12 ;  /* 0x0000009b1f1fb224 */ /* 0x000fe200078e020c */
[----:B------:R-:W-:Y:S04]  /*2620*/  BSSY B1, `(.L_x_53) ;  /* 0x0000006000017945 */ /* 0x000fe80003800000 */
[----:B------:R0:W-:Y:S01]  /*2630*/  @!P3 STG.E.U8 desc[UR36][R6.64+0x9], R31 ;  /* 0x0000091f0600b986 */ /* 0x0001e2000c101124 */
[----:B------:R-:W-:Y:S05]  /*2640*/  @P5 BRA `(.L_x_54) ;  /* 0x00000000000c5947 */ /* 0x000fea0003800000 */
[----:B--2---:R-:W1:Y:S02]  /*2650*/  LDG.E.U8 R157, desc[UR36][R8.64+0x10] ;  /* 0x00001024089d7981 */ /* 0x004e64000c1e1100 */
[----:B-1----:R-:W-:-:S05]  /*2660*/  PRMT R3, R157, 0x8880, RZ ;  /* 0x000088809d037816 */ /* 0x002fca00000000ff */
[----:B------:R-:W-:-:S07]  /*2670*/  IMAD R12, R3, R156, RZ ;  /* 0x0000009c030c7224 */ /* 0x000fce00078e02ff */
.L_x_54:
[----:B------:R-:W-:Y:S05]  /*2680*/  BSYNC B1 ;  /* 0x0000000000017941 */ /* 0x000fea0003800000 */
.L_x_53:
[----:B-1----:R-:W-:Y:S01]  /*2690*/  @!P5 IMAD R3, R32, R155, R12 ;  /* 0x0000009b2003d224 */ /* 0x002fe200078e020c */
[----:B------:R-:W-:Y:S04]  /*26a0*/  BSSY B1, `(.L_x_55) ;  /* 0x0000006000017945 */ /* 0x000fe80003800000 */
[----:B------:R1:W-:Y:S01]  /*26b0*/  @!P5 STG.E.U8 desc[UR36][R4.64+0x10], R3 ;  /* 0x000010030400d986 */ /* 0x0003e2000c101124 */
[----:B------:R-:W-:Y:S05]  /*26c0*/  @P2 BRA `(.L_x_56) ;  /* 0x00000000000c2947 */ /* 0x000fea0003800000 */
[----:B--2---:R-:W1:Y:S02]  /*26d0*/  LDG.E.U8 R157, desc[UR36][R8.64+0x11] ;  /* 0x00001124089d7981 */ /* 0x004e64000c1e1100 */
[----:B-1----:R-:W-:-:S05]  /*26e0*/  PRMT R3, R157, 0x8880, RZ ;  /* 0x000088809d037816 */ /* 0x002fca00000000ff */
[----:B------:R-:W-:-:S07]  /*26f0*/  IMAD R12, R3, R156, RZ ;  /* 0x0000009c030c7224 */ /* 0x000fce00078e02ff */
.L_x_56:
[----:B------:R-:W-:Y:S05]  /*2700*/  BSYNC B1 ;  /* 0x0000000000017941 */ /* 0x000fea0003800000 */
.L_x_55:
        /* <DEDUP_REMOVED lines=11> */
.L_x_58:
[----:B------:R-:W-:Y:S05]  /*27c0*/  BSYNC B1 ;  /* 0x0000000000017941 */ /* 0x000fea0003800000 */
.L_x_57:
[----:B-1----:R-:W-:Y:S01]  /*27d0*/  @!P4 IMAD R3, R34, R155, R12 ;  /* 0x0000009b2203c224 */ /* 0x002fe200078e020c */
[----:B------:R-:W-:Y:S04]  /*27e0*/  BSSY B1, `(.L_x_59) ;  /* 0x0000006000017945 */ /* 0x000fe80003800000 */
[----:B------:R1:W-:Y:S01]  /*27f0*/  @!P4 STG.E.U8 desc[UR36][R6.64+0x10], R3 ;  /* 0x000010030600c986 */ /* 0x0003e2000c101124 */
[----:B------:R-:W-:Y:S05]  /*2800*/  @P3 BRA `(.L_x_60) ;  /* 0x00000000000c3947 */ /* 0x000fea0003800000 */
[----:B--2---:R-:W1:Y:S02]  /*2810*/  LDG.E.U8 R157, desc[UR36][R10.64+0x11] ;  /* 0x000011240a9d7981 */ /* 0x004e64000c1e1100 */
[----:B-1----:R-:W-:-:S05]  /*2820*/  PRMT R3, R157, 0x8880, RZ ;  /* 0x000088809d037816 */ /* 0x002fca00000000ff */
[----:B------:R-:W-:-:S07]  /*2830*/  IMAD R12, R3, R156, RZ ;  /* 0x0000009c030c7224 */ /* 0x000fce00078e02ff */
.L_x_60:
[----:B------:R-:W-:Y:S05]  /*2840*/  BSYNC B1 ;  /* 0x0000000000017941 */ /* 0x000fea0003800000 */
.L_x_59:
[----:B------:R-:W-:Y:S01]  /*2850*/  @!P3 IMAD R35, R35, R155, R12 ;  /* 0x0000009b2323b224 */ /* 0x000fe200078e020c */
[----:B------:R-:W-:Y:S04]  /*2860*/  BSSY B1, `(.L_x_61) ;  /* 0x0000006000017945 */ /* 0x000fe80003800000 */
[----:B------:R0:W-:Y:S01]  /*2870*/  @!P3 STG.E.U8 desc[UR36][R6.64+0x11], R35 ;  /* 0x000011230600b986 */ /* 0x0001e2000c101124 */
[----:B------:R-:W-:Y:S05]  /*2880*/  @P5 BRA `(.L_x_62) ;  /* 0x00000000000c5947 */ /* 0x000fea0003800000 */
[----:B--2---:R-:W1:Y:S02]  /*2890*/  LDG.E.U8 R157, desc[UR36][R8.64+0x18] ;  /* 0x00001824089d7981 */ /* 0x004e64000c1e1100 */
[----:B-1----:R-:W-:-:S05]  /*28a0*/  PRMT R3, R157, 0x8880, RZ ;  /* 0x000088809d037816 */ /* 0x002fca00000000ff */
[----:B------:R-:W-:-:S07]  /*28b0*/  IMAD R12, R3, R156, RZ ;  /* 0x0000009c030c7224 */ /* 0x000fce00078e02ff */
.L_x_62:
[----:B------:R-:W-:Y:S05]  /*28c0*/  BSYNC B1 ;  /* 0x0000000000017941 */ /* 0x000fea0003800000 */
.L_x_61:
[----:B-1----:R-:W-:Y:S01]  /*28d0*/  @!P5 IMAD R3, R36, R155, R12 ;  /* 0x0000009b2403d224 */ /* 0x002fe200078e020c */
[----:B------:R-:W-:Y:S04]  /*28e0*/  BSSY B1, `(.L_x_63) ;  /* 0x0000006000017945 */ /* 0x000fe80003800000 */
[----:B------:R1:W-:Y:S01]  /*28f0*/  @!P5 STG.E.U8 desc[UR36][R4.64+0x18], R3 ;  /* 0x000018030400d986 */ /* 0x0003e2000c101124 */
[----:B------:R-:W-:Y:S05]  /*2900*/  @P2 BRA `(.L_x_64) ;  /* 0x00000000000c2947 */ /* 0x000fea0003800000 */
[----:B--2---:R-:W1:Y:S02]  /*2910*/  LDG.E.U8 R157, desc[UR36][R8.64+0x19] ;  /* 0x00001924089d7981 */ /* 0x004e64000c1e1100 */
[----:B-1----:R-:W-:-:S05]  /*2920*/  PRMT R3, R157, 0x8880, RZ ;  /* 0x000088809d037816 */ /* 0x002fca00000000ff */
[----:B------:R-:W-:-:S07]  /*2930*/  IMAD R12, R3, R156, RZ ;  /* 0x0000009c030c7224 */ /* 0x000fce00078e02ff */
.L_x_64:
[----:B------:R-:W-:Y:S05]  /*2940*/  BSYNC B1 ;  /* 0x0000000000017941 */ /* 0x000fea0003800000 */
.L_x_63:
        /* <DEDUP_REMOVED lines=11> */
.L_x_66:
[----:B------:R-:W-:Y:S05]  /*2a00*/  BSYNC B1 ;  /* 0x0000000000017941 */ /* 0x000fea0003800000 */
.L_x_65:
[----:B-1----:R-:W-:Y:S01]  /*2a10*/  @!P4 IMAD R3, R38, R155, R12 ;  /* 0x0000009b2603c224 */ /* 0x002fe200078e020c */
[----:B------:R-:W-:Y:S04]  /*2a20*/  BSSY B1, `(.L_x_67) ;  /* 0x0000006000017945 */ /* 0x000fe80003800000 */
[----:B------:R1:W-:Y:S01]  /*2a30*/  @!P4 STG.E.U8 desc[UR36][R6.64+0x18], R3 ;  /* 0x000018030600c986 */ /* 0x0003e2000c101124 */
[----:B------:R-:W-:Y:S05]  /*2a40*/  @P3 BRA `(.L_x_68) ;  /* 0x00000000000c3947 */ /* 0x000fea0003800000 */
[----:B--2---:R-:W1:Y:S02]  /*2a50*/  LDG.E.U8 R157, desc[UR36][R10.64+0x19] ;  /* 0x000019240a9d7981 */ /* 0x004e64000c1e1100 */
[----:B-1----:R-:W-:-:S05]  /*2a60*/  PRMT R3, R157, 0x8880, RZ ;  /* 0x000088809d037816 */ /* 0x002fca00000000ff */
[----:B------:R-:W-:-:S07]  /*2a70*/  IMAD R12, R3, R156, RZ ;  /* 0x0000009c030c7224 */ /* 0x000fce00078e02ff */
.L_x_68:
[----:B------:R-:W-:Y:S05]  /*2a80*/  BSYNC B1 ;  /* 0x0000000000017941 */ /* 0x000fea0003800000 */
.L_x_67:
[----:B------:R-:W-:Y:S01]  /*2a90*/  @!P3 IMAD R39, R39, R155, R12 ;  /* 0x0000009b2727b224 */ /* 0x000fe200078e020c */
[----:B------:R-:W-:Y:S04]  /*2aa0*/  BSSY B1, `(.L_x_69) ;  /* 0x0000006000017945 */ /* 0x000fe80003800000 */
[----:B------:R0:W-:Y:S01]  /*2ab0*/  @!P3 STG.E.U8 desc[UR36][R6.64+0x19], R39 ;  /* 0x000019270600b986 */ /* 0x0001e2000c101124 */
[----:B------:R-:W-:Y:S05]  /*2ac0*/  @P5 BRA `(.L_x_70) ;  /* 0x00000000000c5947 */ /* 0x000fea0003800000 */
[----:B--2---:R-:W1:Y:S02]  /*2ad0*/  LDG.E.U8 R157, desc[UR36][R8.64+0x20] ;  /* 0x00002024089d7981 */ /* 0x004e64000c1e1100 */
[----:B-1----:R-:W-:-:S05]  /*2ae0*/  PRMT R3, R157, 0x8880, RZ ;  /* 0x000088809d037816 */ /* 0x002fca00000000ff */
[----:B------:R-:W-:-:S07]  /*2af0*/  IMAD R12, R3, R156, RZ ;  /* 0x0000009c030c7224 */ /* 0x000fce00078e02ff */
.L_x_70:
[----:B------:R-:W-:Y:S05]  /*2b00*/  BSYNC B1 ;  /* 0x0000000000017941 */ /* 0x000fea0003800000 */
.L_x_69:
[----:B-1----:R-:W-:Y:S01]  /*2b10*/  @!P5 IMAD R3, R40, R155, R12 ;  /* 0x0000009b2803d224 */ /* 0x002fe200078e020c */
[----:B------:R-:W-:Y:S04]  /*2b20*/  BSSY B1, `(.L_x_71) ;  /* 0x0000006000017945 */ /* 0x000fe80003800000 */
[----:B------:R1:W-:Y:S01]  /*2b30*/  @!P5 STG.E.U8 desc[UR36][R4.64+0x20], R3 ;  /* 0x000020030400d986 */ /* 0x0003e2000c101124 */
[----:B------:R-:W-:Y:S05]  /*2b40*/  @P2 BRA `(.L_x_72) ;  /* 0x00000000000c2947 */ /* 0x000fea0003800000 */
[----:B--2---:R-:W1:Y:S02]  /*2b50*/  LDG.E.U8 R157, desc[UR36][R8.64+0x21] ;  /* 0x00002124089d7981 */ /* 0x004e64000c1e1100 */
[----:B-1----:R-:W-:-:S05]  /*2b60*/  PRMT R3, R157, 0x8880, RZ ;  /* 0x000088809d037816 */ /* 0x002fca00000000ff */
[----:B------:R-:W-:-:S07]  /*2b70*/  IMAD R12, R3, R156, RZ ;  /* 0x0000009c030c7224 */ /* 0x000fce00078e02ff */
.L_x_72:
[----:B------:R-:W-:Y:S05]  /*2b80*/  BSYNC B1 ;  /* 0x0000000000017941 */ /* 0x000fea0003800000 */
.L_x_71:
        /* <DEDUP_REMOVED lines=11> */
.L_x_74:
[----:B------:R-:W-:Y:S05]  /*2c40*/  BSYNC B1 ;  /* 0x0000000000017941 */ /* 0x000fea0003800000 */
.L_x_73:
[----:B-1----:R-:W-:Y:S01]  /*2c50*/  @!P4 IMAD R3, R42, R155, R12 ;  /* 0x0000009b2a03c224 */ /* 0x002fe200078e020c */
[----:B------:R-:W-:Y:S04]  /*2c60*/  BSSY B1, `(.L_x_75) ;  /* 0x0000006000017945 */ /* 0x000fe80003800000 */
[----:B------:R1:W-:Y:S01]  /*2c70*/  @!P4 STG.E.U8 desc[UR36][R6.64+0x20], R3 ;  /* 0x000020030600c986 */ /* 0x0003e2000c101124 */
[----:B------:R-:W-:Y:S05]  /*2c80*/  @P3 BRA `(.L_x_76) ;  /* 0x00000000000c3947 */ /* 0x000fea0003800000 */
[----:B--2---:R-:W1:Y:S02]  /*2c90*/  LDG.E.U8 R157, desc[UR36][R10.64+0x21] ;  /* 0x000021240a9d7981 */ /* 0x004e64000c1e1100 */
[----:B-1----:R-:W-:-:S05]  /*2ca0*/  PRMT R3, R157, 0x8880, RZ ;  /* 0x000088809d037816 */ /* 0x002fca00000000ff */
[----:B------:R-:W-:-:S07]  /*2cb0*/  IMAD R12, R3, R156, RZ ;  /* 0x0000009c030c7224 */ /* 0x000fce00078e02ff */
.L_x_76:
[----:B------:R-:W-:Y:S05]  /*2cc0*/  BSYNC B1 ;  /* 0x0000000000017941 */ /* 0x000fea0003800000 */
.L_x_75:
[----:B------:R-:W-:Y:S01]  /*2cd0*/  @!P3 IMAD R43, R43, R155, R12 ;  /* 0x0000009b2b2bb224 */ /* 0x000fe200078e020c */
[----:B------:R-:W-:Y:S04]  /*2ce0*/  BSSY B1, `(.L_x_77) ;  /* 0x0000006000017945 */ /* 0x000fe80003800000 */
[----:B------:R0:W-:Y:S01]  /*2cf0*/  @!P3 STG.E.U8 desc[UR36][R6.64+0x21], R43 ;  /* 0x0000212b0600b986 */ /* 0x0001e2000c101124 */
[----:B------:R-:W-:Y:S05]  /*2d00*/  @P5 BRA `(.L_x_78) ;  /* 0x00000000000c5947 */ /* 0x000fea0003800000 */
[----:B--2---:R-:W1:Y:S02]  /*2d10*/  LDG.E.U8 R157, desc[UR36][R8.64+0x28] ;  /* 0x00002824089d7981 */ /* 0x004e64000c1e1100 */
[----:B-1----:R-:W-:-:S05]  /*2d20*/  PRMT R3, R157, 0x8880, RZ ;  /* 0x000088809d037816 */ /* 0x002fca00000000ff */
[----:B------:R-:W-:-:S07]  /*2d30*/  IMAD R12, R3, R156, RZ ;  /* 0x0000009c030c7224 */ /* 0x000fce00078e02ff */
.L_x_78:
[----:B------:R-:W-:Y:S05]  /*2d40*/  BSYNC B1 ;  /* 0x0000000000017941 */ /* 0x000fea0003800000 */
.L_x_77:
[----:B-1----:R-:W-:Y:S01]  /*2d50*/  @!P5 IMAD R3, R44, R155, R12 ;  /* 0x0000009b2c03d224 */ /* 0x002fe200078e020c */
[----:B------:R-:W-:Y:S04]  /*2d60*/  BSSY B1, `(.L_x_79) ;  /* 0x0000006000017945 */ /* 0x000fe80003800000 */
[----:B------:R1:W-:Y:S01]  /*2d70*/  @!P5 STG.E.U8 desc[UR36][R4.64+0x28], R3 ;  /* 0x000028030400d986 */ /* 0x0003e2000c101124 */
[----:B------:R-:W-:Y:S05]  /*2d80*/  @P2 BRA `(.L_x_80) ;  /* 0x00000000000c2947 */ /* 0x000fea0003800000 */
[----:B--2---:R-:W1:Y:S02]  /*2d90*/  LDG.E.U8 R157, desc[UR36][R8.64+0x29] ;  /* 0x00002924089d7981 */ /* 0x004e64000c1e1100 */
[----:B-1----:R-:W-:-:S05]  /*2da0*/  PRMT R3, R157, 0x8880, RZ ;  /* 0x000088809d037816 */ /* 0x002fca00000000ff */
[----:B------:R-:W-:-:S07]  /*2db0*/  IMAD R12, R3, R156, RZ ;  /* 0x0000009c030c7224 */ /* 0x000fce00078e02ff */
.L_x_80:
[----:B------:R-:W-:Y:S05]  /*2dc0*/  BSYNC B1 ;  /* 0x0000000000017941 */ /* 0x000fea0003800000 */
.L_x_79:
        /* <DEDUP_REMOVED lines=11> */
.L_x_82:
[----:B------:R-:W-:Y:S05]  /*2e80*/  BSYNC B1 ;  /* 0x0000000000017941 */ /* 0x000fea0003800000 */
.L_x_81:
[----:B-1----:R-:W-:Y:S01]  /*2e90*/  @!P4 IMAD R3, R46, R155, R12 ;  /* 0x0000009b2e03c224 */ /* 0x002fe200078e020c */
[----:B------:R-:W-:Y:S04]  /*2ea0*/  BSSY B1, `(.L_x_83) ;  /* 0x0000006000017945 */ /* 0x000fe80003800000 */
[----:B------:R1:W-:Y:S01]  /*2eb0*/  @!P4 STG.E.U8 desc[UR36][R6.64+0x28], R3 ;  /* 0x000028030600c986 */ /* 0x0003e2000c101124 */
[----:B------:R-:W-:Y:S05]  /*2ec0*/  @P3 BRA `(.L_x_84) ;  /* 0x00000000000c3947 */ /* 0x000fea0003800000 */
[----:B--2---:R-:W1:Y:S02]  /*2ed0*/  LDG.E.U8 R157, desc[UR36][R10.64+0x29] ;  /* 0x000029240a9d7981 */ /* 0x004e64000c1e1100 */
[----:B-1----:R-:W-:-:S05]  /*2ee0*/  PRMT R3, R157, 0x8880, RZ ;  /* 0x000088809d037816 */ /* 0x002fca00000000ff */
[----:B------:R-:W-:-:S07]  /*2ef0*/  IMAD R12, R3, R156, RZ ;  /* 0x0000009c030c7224 */ /* 0x000fce00078e02ff */
.L_x_84:
[----:B------:R-:W-:Y:S05]  /*2f00*/  BSYNC B1 ;  /* 0x0000000000017941 */ /* 0x000fea0003800000 */
.L_x_83:
[----:B------:R-:W-:Y:S01]  /*2f10*/  @!P3 IMAD R47, R47, R155, R12 ;  /* 0x0000009b2f2fb224 */ /* 0x000fe200078e020c */
[----:B------:R-:W-:Y:S04]  /*2f20*/  BSSY B1, `(.L_x_85) ;  /* 0x0000006000017945 */ /* 0x000fe80003800000 */
[----:B------:R0:W-:Y:S01]  /*2f30*/  @!P3 STG.E.U8 desc[UR36][R6.64+0x29], R47 ;  /* 0x0000292f0600b986 */ /* 0x0001e2000c101124 */
[----:B------:R-:W-:Y:S05]  /*2f40*/  @P5 BRA `(.L_x_86) ;  /* 0x00000000000c5947 */ /* 0x000fea0003800000 */
[----:B--2---:R-:W1:Y:S02]  /*2f50*/  LDG.E.U8 R157, desc[UR36][R8.64+0x30] ;  /* 0x00003024089d7981 */ /* 0x004e64000c1e1100 */
[----:B-1----:R-:W-:-:S05]  /*2f60*/  PRMT R3, R157, 0x8880, RZ ;  /* 0x000088809d037816 */ /* 0x002fca00000000ff */
[----:B------:R-:W-:-:S07]  /*2f70*/  IMAD R12, R3, R156, RZ ;  /* 0x0000009c030c7224 */ /* 0x000fce00078e02ff */
.L_x_86:
[----:B------:R-:W-:Y:S05]  /*2f80*/  BSYNC B1 ;  /* 0x0000000000017941 */ /* 0x000fea0003800000 */
.L_x_85:
[----:B-1----:R-:W-:Y:S01]  /*2f90*/  @!P5 IMAD R3, R48, R155, R12 ;  /* 0x0000009b3003d224 */ /* 0x002fe200078e020c */
[----:B------:R-:W-:Y:S04]  /*2fa0*/  BSSY B1, `(.L_x_87) ;  /* 0x0000006000017945 */ /* 0x000fe80003800000 */
[----:B------:R1:W-:Y:S01]  /*2fb0*/  @!P5 STG.E.U8 desc[UR36][R4.64+0x30], R3 ;  /* 0x000030030400d986 */ /* 0x0003e2000c101124 */
[----:B------:R-:W-:Y:S05]  /*2fc0*/  @P2 BRA `(.L_x_88) ;  /* 0x00000000000c2947 */ /* 0x000fea0003800000 */
[----:B--2---:R-:W1:Y:S02]  /*2fd0*/  LDG.E.U8 R157, desc[UR36][R8.64+0x31] ;  /* 0x00003124089d7981 */ /* 0x004e64000c1e1100 */
[----:B-1----:R-:W-:-:S05]  /*2fe0*/  PRMT R3, R157, 0x8880, RZ ;  /* 0x000088809d037816 */ /* 0x002fca00000000ff */
[----:B------:R-:W-:-:S07]  /*2ff0*/  IMAD R12, R3, R156, RZ ;  /* 0x0000009c030c7224 */ /* 0x000fce00078e02ff */
.L_x_88:
[----:B------:R-:W-:Y:S05]  /*3000*/  BSYNC B1 ;  /* 0x0000000000017941 */ /* 0x000fea0003800000 */
.L_x_87:
        /* <DEDUP_REMOVED lines=11> */
.L_x_90:
[----:B------:R-:W-:Y:S05]  /*30c0*/  BSYNC B1 ;  /* 0x0000000000017941 */ /* 0x000fea0003800000 */
.L_x_89:
[----:B-1----:R-:W-:Y:S01]  /*30d0*/  @!P4 IMAD R3, R50, R155, R12 ;  /* 0x0000009b3203c224 */ /* 0x002fe200078e020c */
[----:B------:R-:W-:Y:S04]  /*30e0*/  BSSY B1, `(.L_x_91) ;  /* 0x0000006000017945 */ /* 0x000fe80003800000 */
[----:B------:R1:W-:Y:S01]  /*30f0*/  @!P4 STG.E.U8 desc[UR36][R6.64+0x30], R3 ;  /* 0x000030030600c986 */ /* 0x0003e2000c101124 */
[----:B------:R-:W-:Y:S05]  /*3100*/  @P3 BRA `(.L_x_92) ;  /* 0x00000000000c3947 */ /* 0x000fea0003800000 */
[----:B--2---:R-:W1:Y:S02]  /*3110*/  LDG.E.U8 R157, desc[UR36][R10.64+0x31] ;  /* 0x000031240a9d7981 */ /* 0x004e64000c1e1100 */
[----:B-1----:R-:W-:-:S05]  /*3120*/  PRMT R3, R157, 0x8880, RZ ;  /* 0x000088809d037816 */ /* 0x002fca00000000ff */
[----:B------:R-:W-:-:S07]  /*3130*/  IMAD R12, R3, R156, RZ ;  /* 0x0000009c030c7224 */ /* 0x000fce00078e02ff */
.L_x_92:
[----:B------:R-:W-:Y:S05]  /*3140*/  BSYNC B1 ;  /* 0x0000000000017941 */ /* 0x000fea0003800000 */
.L_x_91:
[----:B------:R-:W-:Y:S01]  /*3150*/  @!P3 IMAD R51, R51, R155, R12 ;  /* 0x0000009b3333b224 */ /* 0x000fe200078e020c */
[----:B------:R-:W-:Y:S04]  /*3160*/  BSSY B1, `(.L_x_93) ;  /* 0x0000006000017945 */ /* 0x000fe80003800000 */
[----:B------:R0:W-:Y:S01]  /*3170*/  @!P3 STG.E.U8 desc[UR36][R6.64+0x31], R51 ;  /* 0x000031330600b986 */ /* 0x0001e2000c101124 */
[----:B------:R-:W-:Y:S05]  /*3180*/  @P5 BRA `(.L_x_94) ;  /* 0x00000000000c5947 */ /* 0x000fea0003800000 */
[----:B--2---:R-:W1:Y:S02]  /*3190*/  LDG.E.U8 R157, desc[UR36][R8.64+0x38] ;  /* 0x00003824089d7981 */ /* 0x004e64000c1e1100 */
[----:B-1----:R-:W-:-:S05]  /*31a0*/  PRMT R3, R157, 0x8880, RZ ;  /* 0x000088809d037816 */ /* 0x002fca00000000ff */
[----:B------:R-:W-:-:S07]  /*31b0*/  IMAD R12, R3, R156, RZ ;  /* 0x0000009c030c7224 */ /* 0x000fce00078e02ff */
.L_x_94:
[----:B------:R-:W-:Y:S05]  /*31c0*/  BSYNC B1 ;  /* 0x0000000000017941 */ /* 0x000fea0003800000 */
.L_x_93:
[----:B-1----:R-:W-:Y:S01]  /*31d0*/  @!P5 IMAD R3, R52, R155, R12 ;  /* 0x0000009b3403d224 */ /* 0x002fe200078e020c */
[----:B------:R-:W-:Y:S04]  /*31e0*/  BSSY B1, `(.L_x_95) ;  /* 0x0000006000017945 */ /* 0x000fe80003800000 */
[----:B------:R1:W-:Y:S01]  /*31f0*/  @!P5 STG.E.U8 desc[UR36][R4.64+0x38], R3 ;  /* 0x000038030400d986 */ /* 0x0003e2000c101124 */
[----:B------:R-:W-:Y:S05]  /*3200*/  @P2 BRA `(.L_x_96) ;  /* 0x00000000000c2947 */ /* 0x000fea0003800000 */
[----:B--2---:R-:W1:Y:S02]  /*3210*/  LDG.E.U8 R157, desc[UR36][R8.64+0x39] ;  /* 0x00003924089d7981 */ /* 0x004e64000c1e1100 */
[----:B-1----:R-:W-:-:S05]  /*3220*/  PRMT R3, R157, 0x8880, RZ ;  /* 0x000088809d037816 */ /* 0x002fca00000000ff */
[----:B------:R-:W-:-:S07]  /*3230*/  IMAD R12, R3, R156, RZ ;  /* 0x0000009c030c7224 */ /* 0x000fce00078e02ff */
.L_x_96:
[----:B------:R-:W-:Y:S05]  /*3240*/  BSYNC B1 ;  /* 0x0000000000017941 */ /* 0x000fea0003800000 */
.L_x_95:
        /* <DEDUP_REMOVED lines=11> */
.L_x_98:
[----:B------:R-:W-:Y:S05]  /*3300*/  BSYNC B1 ;  /* 0x0000000000017941 */ /* 0x000fea0003800000 */
.L_x_97:
[----:B-1----:R-:W-:Y:S01]  /*3310*/  @!P4 IMAD R3, R54, R155, R12 ;  /* 0x0000009b3603c224 */ /* 0x002fe200078e020c */
[----:B------:R-:W-:Y:S04]  /*3320*/  BSSY B1, `(.L_x_99) ;  /* 0x0000006000017945 */ /* 0x000fe80003800000 */
[----:B------:R1:W-:Y:S01]  /*3330*/  @!P4 STG.E.U8 desc[UR36][R6.64+0x38], R3 ;  /* 0x000038030600c986 */ /* 0x0003e2000c101124 */
[----:B------:R-:W-:Y:S05]  /*3340*/  @P3 BRA `(.L_x_100) ;  /* 0x00000000000c3947 */ /* 0x000fea0003800000 */
[----:B--2---:R-:W1:Y:S02]  /*3350*/  LDG.E.U8 R157, desc[UR36][R10.64+0x39] ;  /* 0x000039240a9d7981 */ /* 0x004e64000c1e1100 */
[----:B-1----:R-:W-:-:S05]  /*3360*/  PRMT R3, R157, 0x8880, RZ ;  /* 0x000088809d037816 */ /* 0x002fca00000000ff */
[----:B------:R-:W-:-:S07]  /*3370*/  IMAD R12, R3, R156, RZ ;  /* 0x0000009c030c7224 */ /* 0x000fce00078e02ff */
.L_x_100:
[----:B------:R-:W-:Y:S05]  /*3380*/  BSYNC B1 ;  /* 0x0000000000017941 */ /* 0x000fea0003800000 */
.L_x_99:
[----:B------:R-:W-:Y:S01]  /*3390*/  @!P3 IMAD R55, R55, R155, R12 ;  /* 0x0000009b3737b224 */ /* 0x000fe200078e020c */
[----:B------:R-:W-:Y:S04]  /*33a0*/  BSSY B1, `(.L_x_101) ;  /* 0x0000006000017945 */ /* 0x000fe80003800000 */
[----:B------:R0:W-:Y:S01]  /*33b0*/  @!P3 STG.E.U8 desc[UR36][R6.64+0x39], R55 ;  /* 0x000039370600b986 */ /* 0x0001e2000c101124 */
[----:B------:R-:W-:Y:S05]  /*33c0*/  @P5 BRA `(.L_x_102) ;  /* 0x00000000000c5947 */ /* 0x000fea0003800000 */
[----:B--2---:R-:W1:Y:S02]  /*33d0*/  LDG.E.U8 R157, desc[UR36][R8.64+0x40] ;  /* 0x00004024089d7981 */ /* 0x004e64000c1e1100 */
[----:B-1----:R-:W-:-:S05]  /*33e0*/  PRMT R3, R157, 0x8880, RZ ;  /* 0x000088809d037816 */ /* 0x002fca00000000ff */
[----:B------:R-:W-:-:S07]  /*33f0*/  IMAD R12, R3, R156, RZ ;  /* 0x0000009c030c7224 */ /* 0x000fce00078e02ff */
.L_x_102:
[----:B------:R-:W-:Y:S05]  /*3400*/  BSYNC B1 ;  /* 0x0000000000017941 */ /* 0x000fea0003800000 */
.L_x_101:
[----:B-1----:R-:W-:Y:S01]  /*3410*/  @!P5 IMAD R3, R56, R155, R12 ;  /* 0x0000009b3803d224 */ /* 0x002fe200078e020c */
[----:B------:R-:W-:Y:S04]  /*3420*/  BSSY B1, `(.L_x_103) ;  /* 0x0000006000017945 */ /* 0x000fe80003800000 */
[----:B------:R1:W-:Y:S01]  /*3430*/  @!P5 STG.E.U8 desc[UR36][R4.64+0x40], R3 ;  /* 0x000040030400d986 */ /* 0x0003e2000c101124 */
[----:B------:R-:W-:Y:S05]  /*3440*/  @P2 BRA `(.L_x_104) ;  /* 0x00000000000c2947 */ /* 0x000fea0003800000 */
[----:B--2---:R-:W1:Y:S02]  /*3450*/  LDG.E.U8 R157, desc[UR36][R8.64+0x41] ;  /* 0x00004124089d7981 */ /* 0x004e64000c1e1100 */
[----:B-1----:R-:W-:-:S05]  /*3460*/  PRMT R3, R157, 0x8880, RZ ;  /* 0x000088809d037816 */ /* 0x002fca00000000ff */
[----:B------:R-:W-:-:S07]  /*3470*/  IMAD R12, R3, R156, RZ ;  /* 0x0000009c030c7224 */ /* 0x000fce00078e02ff */
.L_x_104:
[----:B------:R-:W-:Y:S05]  /*3480*/  BSYNC B1 ;  /* 0x0000000000017941 */ /* 0x000fea0003800000 */
.L_x_103:
        /* <DEDUP_REMOVED lines=11> */
.L_x_106:
[----:B------:R-:W-:Y:S05]  /*3540*/  BSYNC B1 ;  /* 0x0000000000017941 */ /* 0x000fea0003800000 */
.L_x_105:
[----:B-1----:R-:W-:Y:S01]  /*3550*/  @!P4 IMAD R3, R58, R155, R12 ;  /* 0x0000009b3a03c224 */ /* 0x002fe200078e020c */
[----:B------:R-:W-:Y:S04]  /*3560*/  BSSY B1, `(.L_x_107) ;  /* 0x0000006000017945 */ /* 0x000fe80003800000 */
[----:B------:R1:W-:Y:S01]  /*3570*/  @!P4 STG.E.U8 desc[UR36][R6.64+0x40], R3 ;  /* 0x000040030600c986 */ /* 0x0003e2000c101124 */
[----:B------:R-:W-:Y:S05]  /*3580*/  @P3 BRA `(.L_x_108) ;  /* 0x00000000000c3947 */ /* 0x000fea0003800000 */
[----:B--2---:R-:W1:Y:S02]  /*3590*/  LDG.E.U8 R157, desc[UR36][R10.64+0x41] ;  /* 0x000041240a9d7981 */ /* 0x004e64000c1e1100 */
[----:B-1----:R-:W-:-:S05]  /*35a0*/  PRMT R3, R157, 0x8880, RZ ;  /* 0x000088809d037816 */ /* 0x002fca00000000ff */
[----:B------:R-:W-:-:S07]  /*35b0*/  IMAD R12, R3, R156, RZ ;  /* 0x0000009c030c7224 */ /* 0x000fce00078e02ff */
.L_x_108:
[----:B------:R-:W-:Y:S05]  /*35c0*/  BSYNC B1 ;  /* 0x0000000000017941 */ /* 0x000fea0003800000 */
.L_x_107:
[----:B------:R-:W-:Y:S01]  /*35d0*/  @!P3 IMAD R59, R59, R155, R12 ;  /* 0x0000009b3b3bb224 */ /* 0x000fe200078e020c */
[----:B------:R-:W-:Y:S04]  /*35e0*/  BSSY B1, `(.L_x_109) ;  /* 0x0000006000017945 */ /* 0x000fe80003800000 */
[----:B------:R0:W-:Y:S01]  /*35f0*/  @!P3 STG.E.U8 desc[UR36][R6.64+0x41], R59 ;  /* 0x0000413b0600b986 */ /* 0x0001e2000c101124 */
[----:B------:R-:W-:Y:S05]  /*3600*/  @P5 BRA `(.L_x_110) ;  /* 0x00000000000c5947 */ /* 0x000fea0003800000 */
[----:B--2---:R-:W1:Y:S02]  /*3610*/  LDG.E.U8 R157, desc[UR36][R8.64+0x48] ;  /* 0x00004824089d7981 */ /* 0x004e64000c1e1100 */
[----:B-1----:R-:W-:-:S05]  /*3620*/  PRMT R3, R157, 0x8880, RZ ;  /* 0x000088809d037816 */ /* 0x002fca00000000ff */
[----:B------:R-:W-:-:S07]  /*3630*/  IMAD R12, R3, R156, RZ ;  /* 0x0000009c030c7224 */ /* 0x000fce00078e02ff */
.L_x_110:
[----:B------:R-:W-:Y:S05]  /*3640*/  BSYNC B1 ;  /* 0x0000000000017941 */ /* 0x000fea0003800000 */
.L_x_109:
[----:B-1----:R-:W-:Y:S01]  /*3650*/  @!P5 IMAD R3, R60, R155, R12 ;  /* 0x0000009b3c03d224 */ /* 0x002fe200078e020c */
[----:B------:R-:W-:Y:S04]  /*3660*/  BSSY B1, `(.L_x_111) ;  /* 0x0000006000017945 */ /* 0x000fe80003800000 */
[----:B------:R1:W-:Y:S01]  /*3670*/  @!P5 STG.E.U8 desc[UR36][R4.64+0x48], R3 ;  /* 0x000048030400d986 */ /* 0x0003e2000c101124 */
[----:B------:R-:W-:Y:S05]  /*3680*/  @P2 BRA `(.L_x_112) ;  /* 0x00000000000c2947 */ /* 0x000fea0003800000 */
[----:B--2---:R-:W1:Y:S02]  /*3690*/  LDG.E.U8 R157, desc[UR36][R8.64+0x49] ;  /* 0x00004924089d7981 */ /* 0x004e64000c1e1100 */
[----:B-1----:R-:W-:-:S05]  /*36a0*/  PRMT R3, R157, 0x8880, RZ ;  /* 0x000088809d037816 */ /* 0x002fca00000000ff */
[----:B------:R-:W-:-:S07]  /*36b0*/  IMAD R12, R3, R156, RZ ;  /* 0x0000009c030c7224 */ /* 0x000fce00078e02ff */
.L_x_112:
[----:B------:R-:W-:Y:S05]  /*36c0*/  BSYNC B1 ;  /* 0x0000000000017941 */ /* 0x000fea0003800000 */
.L_x_111:
        /* <DEDUP_REMOVED lines=11> */
.L_x_114:
[----:B------:R-:W-:Y:S05]  /*3780*/  BSYNC B1 ;  /* 0x0000000000017941 */ /* 0x000fea0003800000 */
.L_x_113:
[----:B-1----:R-:W-:Y:S01]  /*3790*/  @!P4 IMAD R3, R62, R155, R12 ;  /* 0x0000009b3e03c224 */ /* 0x002fe200078e020c */
[----:B------:R-:W-:Y:S04]  /*37a0*/  BSSY B1, `(.L_x_115) ;  /* 0x0000006000017945 */ /* 0x000fe80003800000 */
[----:B------:R1:W-:Y:S01]  /*37b0*/  @!P4 STG.E.U8 desc[UR36][R6.64+0x48], R3 ;  /* 0x000048030600c986 */ /* 0x0003e2000c101124 */
[----:B------:R-:W-:Y:S05]  /*37c0*/  @P3 BRA `(.L_x_116) ;  /* 0x00000000000c3947 */ /* 0x000fea0003800000 */
[----:B--2---:R-:W1:Y:S02]  /*37d0*/  LDG.E.U8 R157, desc[UR36][R10.64+0x49] ;  /* 0x000049240a9d7981 */ /* 0x004e64000c1e1100 */
[----:B-1----:R-:W-:-:S05]  /*37e0*/  PRMT R3, R157, 0x8880, RZ ;  /* 0x000088809d037816 */ /* 0x002fca00000000ff */
[----:B------:R-:W-:-:S07]  /*37f0*/  IMAD R12, R3, R156, RZ ;  /* 0x0000009c030c7224 */ /* 0x000fce00078e02ff */
.L_x_116:
[----:B------:R-:W-:Y:S05]  /*3800*/  BSYNC B1 ;  /* 0x0000000000017941 */ /* 0x000fea0003800000 */
.L_x_115:
[----:B------:R-:W-:Y:S01]  /*3810*/  @!P3 IMAD R63, R63, R155, R12 ;  /* 0x0000009b3f3fb224 */ /* 0x000fe200078e020c */
[----:B------:R-:W-:Y:S04]  /*3820*/  BSSY B1, `(.L_x_117) ;  /* 0x0000006000017945 */ /* 0x000fe80003800000 */
[----:B------:R0:W-:Y:S01]  /*3830*/  @!P3 STG.E.U8 desc[UR36][R6.64+0x49], R63 ;  /* 0x0000493f0600b986 */ /* 0x0001e2000c101124 */
[----:B------:R-:W-:Y:S05]  /*3840*/  @P5 BRA `(.L_x_118) ;  /* 0x00000000000c5947 */ /* 0x000fea0003800000 */
[----:B--2---:R-:W1:Y:S02]  /*3850*/  LDG.E.U8 R157, desc[UR36][R8.64+0x50] ;  /* 0x00005024089d7981 */ /* 0x004e64000c1e1100 */
[----:B-1----:R-:W-:-:S05]  /*3860*/  PRMT R3, R157, 0x8880, RZ ;  /* 0x000088809d037816 */ /* 0x002fca00000000ff */
[----:B------:R-:W-:-:S07]  /*3870*/  IMAD R12, R3, R156, RZ ;  /* 0x0000009c030c7224 */ /* 0x000fce00078e02ff */
.L_x_118:
[----:B------:R-:W-:Y:S05]  /*3880*/  BSYNC B1 ;  /* 0x0000000000017941 */ /* 0x000fea0003800000 */
.L_x_117:
[----:B-1----:R-:W-:Y:S01]  /*3890*/  @!P5 IMAD R3, R64, R155, R12 ;  /* 0x0000009b4003d224 */ /* 0x002fe200078e020c */
[----:B------:R-:W-:Y:S04]  /*38a0*/  BSSY B1, `(.L_x_119) ;  /* 0x0000006000017945 */ /* 0x000fe80003800000 */
[----:B------:R1:W-:Y:S01]  /*38b0*/  @!P5 STG.E.U8 desc[UR36][R4.64+0x50], R3 ;  /* 0x000050030400d986 */ /* 0x0003e2000c101124 */
[----:B------:R-:W-:Y:S05]  /*38c0*/  @P2 BRA `(.L_x_120) ;  /* 0x00000000000c2947 */ /* 0x000fea0003800000 */
[----:B--2---:R-:W1:Y:S02]  /*38d0*/  LDG.E.U8 R157, desc[UR36][R8.64+0x51] ;  /* 0x00005124089d7981 */ /* 0x004e64000c1e1100 */
[----:B-1----:R-:W-:-:S05]  /*38e0*/  PRMT R3, R157, 0x8880, RZ ;  /* 0x000088809d037816 */ /* 0x002fca00000000ff */
[----:B------:R-:W-:-:S07]  /*38f0*/  IMAD R12, R3, R156, RZ ;  /* 0x0000009c030c7224 */ /* 0x000fce00078e02ff */
.L_x_120:
[----:B------:R-:W-:Y:S05]  /*3900*/  BSYNC B1 ;  /* 0x0000000000017941 */ /* 0x000fea0003800000 */
.L_x_119:
        /* <DEDUP_REMOVED lines=11> */
.L_x_122:
[----:B------:R-:W-:Y:S05]  /*39c0*/  BSYNC B1 ;  /* 0x0000000000017941 */ /* 0x000fea0003800000 */
.L_x_121:
[----:B-1----:R-:W-:Y:S01]  /*39d0*/  @!P4 IMAD R3, R66, R155, R12 ;  /* 0x0000009b4203c224 */ /* 0x002fe200078e020c */
[----:B------:R-:W-:Y:S04]  /*39e0*/  BSSY B1, `(.L_x_123) ;  /* 0x0000006000017945 */ /* 0x000fe80003800000 */
[----:B------:R1:W-:Y:S01]  /*39f0*/  @!P4 STG.E.U8 desc[UR36][R6.64+0x50], R3 ;  /* 0x000050030600c986 */ /* 0x0003e2000c101124 */
[----:B------:R-:W-:Y:S05]  /*3a00*/  @P3 BRA `(.L_x_124) ;  /* 0x00000000000c3947 */ /* 0x000fea0003800000 */
[----:B--2---:R-:W1:Y:S02]  /*3a10*/  LDG.E.U8 R157, desc[UR36][R10.64+0x51] ;  /* 0x000051240a9d7981 */ /* 0x004e64000c1e1100 */
[----:B-1----:R-:W-:-:S05]  /*3a20*/  PRMT R3, R157, 0x8880, RZ ;  /* 0x000088809d037816 */ /* 0x002fca00000000ff */
[----:B------:R-:W-:-:S07]  /*3a30*/  IMAD R12, R3, R156, RZ ;  /* 0x0000009c030c7224 */ /* 0x000fce00078e02ff */
.L_x_124:
[----:B------:R-:W-:Y:S05]  /*3a40*/  BSYNC B1 ;  /* 0x0000000000017941 */ /* 0x000fea0003800000 */
.L_x_123:
[----:B------:R-:W-:Y:S01]  /*3a50*/  @!P3 IMAD R67, R67, R155, R12 ;  /* 0x0000009b4343b224 */ /* 0x000fe200078e020c */
[----:B------:R-:W-:Y:S04]  /*3a60*/  BSSY B1, `(.L_x_125) ;  /* 0x0000006000017945 */ /* 0x000fe80003800000 */
[----:B------:R0:W-:Y:S01]  /*3a70*/  @!P3 STG.E.U8 desc[UR36][R6.64+0x51], R67 ;  /* 0x000051430600b986 */ /* 0x0001e2000c101124 */
[----:B------:R-:W-:Y:S05]  /*3a80*/  @P5 BRA `(.L_x_126) ;  /* 0x00000000000c5947 */ /* 0x000fea0003800000 */
[----:B--2---:R-:W1:Y:S02]  /*3a90*/  LDG.E.U8 R157, desc[UR36][R8.64+0x58] ;  /* 0x00005824089d7981 */ /* 0x004e64000c1e1100 */
[----:B-1----:R-:W-:-:S05]  /*3aa0*/  PRMT R3, R157, 0x8880, RZ ;  /* 0x000088809d037816 */ /* 0x002fca00000000ff */
[----:B------:R-:W-:-:S07]  /*3ab0*/  IMAD R12, R3, R156, RZ ;  /* 0x0000009c030c7224 */ /* 0x000fce00078e02ff */
.L_x_126:
[----:B------:R-:W-:Y:S05]  /*3ac0*/  BSYNC B1 ;  /* 0x0000000000017941 */ /* 0x000fea0003800000 */
.L_x_125:
[----:B-1----:R-:W-:Y:S01]  /*3ad0*/  @!P5 IMAD R3, R68, R155, R12 ;  /* 0x0000009b4403d224 */ /* 0x002fe200078e020c */
[----:B------:R-:W-:Y:S04]  /*3ae0*/  BSSY B1, `(.L_x_127) ;  /* 0x0000006000017945 */ /* 0x000fe80003800000 */
[----:B------:R1:W-:Y:S01]  /*3af0*/  @!P5 STG.E.U8 desc[UR36][R4.64+0x58], R3 ;  /* 0x000058030400d986 */ /* 0x0003e2000c101124 */
[----:B------:R-:W-:Y:S05]  /*3b00*/  @P2 BRA `(.L_x_128) ;  /* 0x00000000000c2947 */ /* 0x000fea0003800000 */
[----:B--2---:R-:W1:Y:S02]  /*3b10*/  LDG.E.U8 R157, desc[UR36][R8.64+0x59] ;  /* 0x00005924089d7981 */ /* 0x004e64000c1e1100 */
[----:B-1----:R-:W-:-:S05]  /*3b20*/  PRMT R3, R157, 0x8880, RZ ;  /* 0x000088809d037816 */ /* 0x002fca00000000ff */
[----:B------:R-:W-:-:S07]  /*3b30*/  IMAD R12, R3, R156, RZ ;  /* 0x0000009c030c7224 */ /* 0x000fce00078e02ff */
.L_x_128:
[----:B------:R-:W-:Y:S05]  /*3b40*/  BSYNC B1 ;  /* 0x0000000000017941 */ /* 0x000fea0003800000 */
.L_x_127:
        /* <DEDUP_REMOVED lines=11> */
.L_x_130:
[----:B------:R-:W-:Y:S05]  /*3c00*/  BSYNC B1 ;  /* 0x0000000000017941 */ /* 0x000fea0003800000 */
.L_x_129:
[----:B-1----:R-:W-:Y:S01]  /*3c10*/  @!P4 IMAD R3, R70, R155, R12 ;  /* 0x0000009b4603c224 */ /* 0x002fe200078e020c */
[----:B------:R-:W-:Y:S04]  /*3c20*/  BSSY B1, `(.L_x_131) ;  /* 0x0000006000017945 */ /* 0x000fe80003800000 */
[----:B------:R1:W-:Y:S01]  /*3c30*/  @!P4 STG.E.U8 desc[UR36][R6.64+0x58], R3 ;  /* 0x000058030600c986 */ /* 0x0003e2000c101124 */
[----:B------:R-:W-:Y:S05]  /*3c40*/  @P3 BRA `(.L_x_132) ;  /* 0x00000000000c3947 */ /* 0x000fea0003800000 */
[----:B--2---:R-:W1:Y:S02]  /*3c50*/  LDG.E.U8 R157, desc[UR36][R10.64+0x59] ;  /* 0x000059240a9d7981 */ /* 0x004e64000c1e1100 */
[----:B-1----:R-:W-:-:S05]  /*3c60*/  PRMT R3, R157, 0x8880, RZ ;  /* 0x000088809d037816 */ /* 0x002fca00000000ff */
[----:B------:R-:W-:-:S07]  /*3c70*/  IMAD R12, R3, R156, RZ ;  /* 0x0000009c030c7224 */ /* 0x000fce00078e02ff */
.L_x_132:
[----:B------:R-:W-:Y:S05]  /*3c80*/  BSYNC B1 ;  /* 0x0000000000017941 */ /* 0x000fea0003800000 */
.L_x_131:
[----:B------:R-:W-:Y:S01]  /*3c90*/  @!P3 IMAD R71, R71, R155, R12 ;  /* 0x0000009b4747b224 */ /* 0x000fe200078e020c */
[----:B------:R-:W-:Y:S04]  /*3ca0*/  BSSY B1, `(.L_x_133) ;  /* 0x0000006000017945 */ /* 0x000fe80003800000 */
[----:B------:R0:W-:Y:S01]  /*3cb0*/  @!P3 STG.E.U8 desc[UR36][R6.64+0x59], R71 ;  /* 0x000059470600b986 */ /* 0x0001e2000c101124 */
[----:B------:R-:W-:Y:S05]  /*3cc0*/  @P5 BRA `(.L_x_134) ;  /* 0x00000000000c5947 */ /* 0x000fea0003800000 */
[----:B--2---:R-:W1:Y:S02]  /*3cd0*/  LDG.E.U8 R157, desc[UR36][R8.64+0x60] ;  /* 0x00006024089d7981 */ /* 0x004e64000c1e1100 */
[----:B-1----:R-:W-:-:S05]  /*3ce0*/  PRMT R3, R157, 0x8880, RZ ;  /* 0x000088809d037816 */ /* 0x002fca00000000ff */
[----:B------:R-:W-:-:S07]  /*3cf0*/  IMAD R12, R3, R156, RZ ;  /* 0x0000009c030c7224 */ /* 0x000fce00078e02ff */
.L_x_134:
[----:B------:R-:W-:Y:S05]  /*3d00*/  BSYNC B1 ;  /* 0x0000000000017941 */ /* 0x000fea0003800000 */
.L_x_133:
[----:B-1----:R-:W-:Y:S01]  /*3d10*/  @!P5 IMAD R3, R72, R155, R12 ;  /* 0x0000009b4803d224 */ /* 0x002fe200078e020c */
[----:B------:R-:W-:Y:S04]  /*3d20*/  BSSY B1, `(.L_x_135) ;  /* 0x0000006000017945 */ /* 0x000fe80003800000 */
[----:B------:R1:W-:Y:S01]  /*3d30*/  @!P5 STG.E.U8 desc[UR36][R4.64+0x60], R3 ;  /* 0x000060030400d986 */ /* 0x0003e2000c101124 */
[----:B------:R-:W-:Y:S05]  /*3d40*/  @P2 BRA `(.L_x_136) ;  /* 0x00000000000c2947 */ /* 0x000fea0003800000 */
[----:B--2---:R-:W1:Y:S02]  /*3d50*/  LDG.E.U8 R157, desc[UR36][R8.64+0x61] ;  /* 0x00006124089d7981 */ /* 0x004e64000c1e1100 */
[----:B-1----:R-:W-:-:S05]  /*3d60*/  PRMT R3, R157, 0x8880, RZ ;  /* 0x000088809d037816 */ /* 0x002fca00000000ff */
[----:B------:R-:W-:-:S07]  /*3d70*/  IMAD R12, R3, R156, RZ ;  /* 0x0000009c030c7224 */ /* 0x000fce00078e02ff */
.L_x_136:
[----:B------:R-:W-:Y:S05]  /*3d80*/  BSYNC B1 ;  /* 0x0000000000017941 */ /* 0x000fea0003800000 */
.L_x_135:
        /* <DEDUP_REMOVED lines=11> */
.L_x_138:
[----:B------:R-:W-:Y:S05]  /*3e40*/  BSYNC B1 ;  /* 0x0000000000017941 */ /* 0x000fea0003800000 */
.L_x_137:
[----:B-1----:R-:W-:Y:S01]  /*3e50*/  @!P4 IMAD R3, R74, R155, R12 ;  /* 0x0000009b4a03c224 */ /* 0x002fe200078e020c */
[----:B------:R-:W-:Y:S04]  /*3e60*/  BSSY B1, `(.L_x_139) ;  /* 0x0000006000017945 */ /* 0x000fe80003800000 */
[----:B------:R1:W-:Y:S01]  /*3e70*/  @!P4 STG.E.U8 desc[UR36][R6.64+0x60], R3 ;  /* 0x000060030600c986 */ /* 0x0003e2000c101124 */
[----:B------:R-:W-:Y:S05]  /*3e80*/  @P3 BRA `(.L_x_140) ;  /* 0x00000000000c3947 */ /* 0x000fea0003800000 */
[----:B--2---:R-:W1:Y:S02]  /*3e90*/  LDG.E.U8 R157, desc[UR36][R10.64+0x61] ;  /* 0x000061240a9d7981 */ /* 0x004e64000c1e1100 */
[----:B-1----:R-:W-:-:S05]  /*3ea0*/  PRMT R3, R157, 0x8880, RZ ;  /* 0x000088809d037816 */ /* 0x002fca00000000ff */
[----:B------:R-:W-:-:S07]  /*3eb0*/  IMAD R12, R3, R156, RZ ;  /* 0x0000009c030c7224 */ /* 0x000fce00078e02ff */
.L_x_140:
[----:B------:R-:W-:Y:S05]  /*3ec0*/  BSYNC B1 ;  /* 0x0000000000017941 */ /* 0x000fea0003800000 */
.L_x_139:
[----:B------:R-:W-:Y:S01]  /*3ed0*/  @!P3 IMAD R75, R75, R155, R12 ;  /* 0x0000009b4b4bb224 */ /* 0x000fe200078e020c */
[----:B------:R-:W-:Y:S04]  /*3ee0*/  BSSY B1, `(.L_x_141) ;  /* 0x0000006000017945 */ /* 0x000fe80003800000 */
[----:B------:R0:W-:Y:S01]  /*3ef0*/  @!P3 STG.E.U8 desc[UR36][R6.64+0x61], R75 ;  /* 0x0000614b0600b986 */ /* 0x0001e2000c101124 */
[----:B------:R-:W-:Y:S05]  /*3f00*/  @P5 BRA `(.L_x_142) ;  /* 0x00000000000c5947 */ /* 0x000fea0003800000 */
[----:B--2---:R-:W1:Y:S02]  /*3f10*/  LDG.E.U8 R157, desc[UR36][R8.64+0x68] ;  /* 0x00006824089d7981 */ /* 0x004e64000c1e1100 */
[----:B-1----:R-:W-:-:S05]  /*3f20*/  PRMT R3, R157, 0x8880, RZ ;  /* 0x000088809d037816 */ /* 0x002fca00000000ff */
[----:B------:R-:W-:-:S07]  /*3f30*/  IMAD R12, R3, R156, RZ ;  /* 0x0000009c030c7224 */ /* 0x000fce00078e02ff */
.L_x_142:
[----:B------:R-:W-:Y:S05]  /*3f40*/  BSYNC B1 ;  /* 0x0000000000017941 */ /* 0x000fea0003800000 */
.L_x_141:
[----:B-1----:R-:W-:Y:S01]  /*3f50*/  @!P5 IMAD R3, R76, R155, R12 ;  /* 0x0000009b4c03d224 */ /* 0x002fe200078e020c */
[----:B------:R-:W-:Y:S04]  /*3f60*/  BSSY B1, `(.L_x_143) ;  /* 0x0000006000017945 */ /* 0x000fe80003800000 */
[----:B------:R1:W-:Y:S01]  /*3f70*/  @!P5 STG.E.U8 desc[UR36][R4.64+0x68], R3 ;  /* 0x000068030400d986 */ /* 0x0003e2000c101124 */
[----:B------:R-:W-:Y:S05]  /*3f80*/  @P2 BRA `(.L_x_144) ;  /* 0x00000000000c2947 */ /* 0x000fea0003800000 */
[----:B--2---:R-:W1:Y:S02]  /*3f90*/  LDG.E.U8 R157, desc[UR36][R8.64+0x69] ;  /* 0x00006924089d7981 */ /* 0x004e64000c1e1100 */
[----:B-1----:R-:W-:-:S05]  /*3fa0*/  PRMT R3, R157, 0x8880, RZ ;  /* 0x000088809d037816 */ /* 0x002fca00000000ff */
[----:B------:R-:W-:-:S07]  /*3fb0*/  IMAD R12, R3, R156, RZ ;  /* 0x0000009c030c7224 */ /* 0x000fce00078e02ff */
.L_x_144:
[----:B------:R-:W-:Y:S05]  /*3fc0*/  BSYNC B1 ;  /* 0x0000000000017941 */ /* 0x000fea0003800000 */
.L_x_143:
        /* <DEDUP_REMOVED lines=11> */
.L_x_146:
[----:B------:R-:W-:Y:S05]  /*4080*/  BSYNC B1 ;  /* 0x0000000000017941 */ /* 0x000fea0003800000 */
.L_x_145:
[----:B-1----:R-:W-:Y:S01]  /*4090*/  @!P4 IMAD R3, R78, R155, R12 ;  /* 0x0000009b4e03c224 */ /* 0x002fe200078e020c */
[----:B------:R-:W-:Y:S04]  /*40a0*/  BSSY B1, `(.L_x_147) ;  /* 0x0000006000017945 */ /* 0x000fe80003800000 */
[----:B------:R1:W-:Y:S01]  /*40b0*/  @!P4 STG.E.U8 desc[UR36][R6.64+0x68], R3 ;  /* 0x000068030600c986 */ /* 0x0003e2000c101124 */
[----:B------:R-:W-:Y:S05]  /*40c0*/  @P3 BRA `(.L_x_148) ;  /* 0x00000000000c3947 */ /* 0x000fea0003800000 */
[----:B--2---:R-:W1:Y:S02]  /*40d0*/  LDG.E.U8 R157, desc[UR36][R10.64+0x69] ;  /* 0x000069240a9d7981 */ /* 0x004e64000c1e1100 */
[----:B-1----:R-:W-:-:S05]  /*40e0*/  PRMT R3, R157, 0x8880, RZ ;  /* 0x000088809d037816 */ /* 0x002fca00000000ff */
[----:B------:R-:W-:-:S07]  /*40f0*/  IMAD R12, R3, R156, RZ ;  /* 0x0000009c030c7224 */ /* 0x000fce00078e02ff */
.L_x_148:
[----:B------:R-:W-:Y:S05]  /*4100*/  BSYNC B1 ;  /* 0x0000000000017941 */ /* 0x000fea0003800000 */
.L_x_147:
[----:B------:R-:W-:Y:S01]  /*4110*/  @!P3 IMAD R79, R79, R155, R12 ;  /* 0x0000009b4f4fb224 */ /* 0x000fe200078e020c */
[----:B------:R-:W-:Y:S04]  /*4120*/  BSSY B1, `(.L_x_149) ;  /* 0x0000006000017945 */ /* 0x000fe80003800000 */
[----:B------:R0:W-:Y:S01]  /*4130*/  @!P3 STG.E.U8 desc[UR36][R6.64+0x69], R79 ;  /* 0x0000694f0600b986 */ /* 0x0001e2000c101124 */
[----:B------:R-:W-:Y:S05]  /*4140*/  @P5 BRA `(.L_x_150) ;  /* 0x00000000000c5947 */ /* 0x000fea0003800000 */
[----:B--2---:R-:W1:Y:S02]  /*4150*/  LDG.E.U8 R157, desc[UR36][R8.64+0x70] ;  /* 0x00007024089d7981 */ /* 0x004e64000c1e1100 */
[----:B-1----:R-:W-:-:S05]  /*4160*/  PRMT R3, R157, 0x8880, RZ ;  /* 0x000088809d037816 */ /* 0x002fca00000000ff */
[----:B------:R-:W-:-:S07]  /*4170*/  IMAD R12, R3, R156, RZ ;  /* 0x0000009c030c7224 */ /* 0x000fce00078e02ff */
.L_x_150:
[----:B------:R-:W-:Y:S05]  /*4180*/  BSYNC B1 ;  /* 0x0000000000017941 */ /* 0x000fea0003800000 */
.L_x_149:
[----:B-1----:R-:W-:Y:S01]  /*4190*/  @!P5 IMAD R3, R80, R155, R12 ;  /* 0x0000009b5003d224 */ /* 0x002fe200078e020c */
[----:B------:R-:W-:Y:S04]  /*41a0*/  BSSY B1, `(.L_x_151) ;  /* 0x0000006000017945 */ /* 0x000fe80003800000 */
[----:B------:R1:W-:Y:S01]  /*41b0*/  @!P5 STG.E.U8 desc[UR36][R4.64+0x70], R3 ;  /* 0x000070030400d986 */ /* 0x0003e2000c101124 */
[----:B------:R-:W-:Y:S05]  /*41c0*/  @P2 BRA `(.L_x_152) ;  /* 0x00000000000c2947 */ /* 0x000fea0003800000 */
[----:B--2---:R-:W1:Y:S02]  /*41d0*/  LDG.E.U8 R157, desc[UR36][R8.64+0x71] ;  /* 0x00007124089d7981 */ /* 0x004e64000c1e1100 */
[----:B-1----:R-:W-:-:S05]  /*41e0*/  PRMT R3, R157, 0x8880, RZ ;  /* 0x000088809d037816 */ /* 0x002fca00000000ff */
[----:B------:R-:W-:-:S07]  /*41f0*/  IMAD R12, R3, R156, RZ ;  /* 0x0000009c030c7224 */ /* 0x000fce00078e02ff */
.L_x_152:
[----:B------:R-:W-:Y:S05]  /*4200*/  BSYNC B1 ;  /* 0x0000000000017941 */ /* 0x000fea0003800000 */
.L_x_151:
        /* <DEDUP_REMOVED lines=11> */
.L_x_154:
[----:B------:R-:W-:Y:S05]  /*42c0*/  BSYNC B1 ;  /* 0x0000000000017941 */ /* 0x000fea0003800000 */
.L_x_153:
[----:B-1----:R-:W-:Y:S01]  /*42d0*/  @!P4 IMAD R3, R82, R155, R12 ;  /* 0x0000009b5203c224 */ /* 0x002fe200078e020c */
[----:B------:R-:W-:Y:S04]  /*42e0*/  BSSY B1, `(.L_x_155) ;  /* 0x0000006000017945 */ /* 0x000fe80003800000 */
[----:B------:R1:W-:Y:S01]  /*42f0*/  @!P4 STG.E.U8 desc[UR36][R6.64+0x70], R3 ;  /* 0x000070030600c986 */ /* 0x0003e2000c101124 */
[----:B------:R-:W-:Y:S05]  /*4300*/  @P3 BRA `(.L_x_156) ;  /* 0x00000000000c3947 */ /* 0x000fea0003800000 */
[----:B--2---:R-:W1:Y:S02]  /*4310*/  LDG.E.U8 R157, desc[UR36][R10.64+0x71] ;  /* 0x000071240a9d7981 */ /* 0x004e64000c1e1100 */
[----:B-1----:R-:W-:-:S05]  /*4320*/  PRMT R3, R157, 0x8880, RZ ;  /* 0x000088809d037816 */ /* 0x002fca00000000ff */
[----:B------:R-:W-:-:S07]  /*4330*/  IMAD R12, R3, R156, RZ ;  /* 0x0000009c030c7224 */ /* 0x000fce00078e02ff */
.L_x_156:
[----:B------:R-:W-:Y:S05]  /*4340*/  BSYNC B1 ;  /* 0x0000000000017941 */ /* 0x000fea0003800000 */
.L_x_155:
[----:B------:R-:W-:Y:S01]  /*4350*/  @!P3 IMAD R83, R83, R155, R12 ;  /* 0x0000009b5353b224 */ /* 0x000fe200078e020c */
[----:B------:R-:W-:Y:S04]  /*4360*/  BSSY B1, `(.L_x_157) ;  /* 0x0000006000017945 */ /* 0x000fe80003800000 */
[----:B------:R0:W-:Y:S01]  /*4370*/  @!P3 STG.E.U8 desc[UR36][R6.64+0x71], R83 ;  /* 0x000071530600b986 */ /* 0x0001e2000c101124 */
[----:B------:R-:W-:Y:S05]  /*4380*/  @P5 BRA `(.L_x_158) ;  /* 0x00000000000c5947 */ /* 0x000fea0003800000 */
[----:B--2---:R-:W1:Y:S02]  /*4390*/  LDG.E.U8 R157, desc[UR36][R8.64+0x78] ;  /* 0x00007824089d7981 */ /* 0x004e64000c1e1100 */
[----:B-1----:R-:W-:-:S05]  /*43a0*/  PRMT R3, R157, 0x8880, RZ ;  /* 0x000088809d037816 */ /* 0x002fca00000000ff */
[----:B------:R-:W-:-:S07]  /*43b0*/  IMAD R12, R3, R156, RZ ;  /* 0x0000009c030c7224 */ /* 0x000fce00078e02ff */
.L_x_158:
[----:B------:R-:W-:Y:S05]  /*43c0*/  BSYNC B1 ;  /* 0x0000000000017941 */ /* 0x000fea0003800000 */
.L_x_157:
[----:B-1----:R-:W-:Y:S01]  /*43d0*/  @!P5 IMAD R3, R84, R155, R12 ;  /* 0x0000009b5403d224 */ /* 0x002fe200078e020c */
[----:B------:R-:W-:Y:S04]  /*43e0*/  BSSY B1, `(.L_x_159) ;  /* 0x0000006000017945 */ /* 0x000fe80003800000 */
[----:B------:R1:W-:Y:S01]  /*43f0*/  @!P5 STG.E.U8 desc[UR36][R4.64+0x78], R3 ;  /* 0x000078030400d986 */ /* 0x0003e2000c101124 */
[----:B------:R-:W-:Y:S05]  /*4400*/  @P2 BRA `(.L_x_160) ;  /* 0x00000000000c2947 */ /* 0x000fea0003800000 */
[----:B--2---:R-:W1:Y:S02]  /*4410*/  LDG.E.U8 R157, desc[UR36][R8.64+0x79] ;  /* 0x00007924089d7981 */ /* 0x004e64000c1e1100 */
[----:B-1----:R-:W-:-:S05]  /*4420*/  PRMT R3, R157, 0x8880, RZ ;  /* 0x000088809d037816 */ /* 0x002fca00000000ff */
[----:B------:R-:W-:-:S07]  /*4430*/  IMAD R12, R3, R156, RZ ;  /* 0x0000009c030c7224 */ /* 0x000fce00078e02ff */
.L_x_160:
[----:B------:R-:W-:Y:S05]  /*4440*/  BSYNC B1 ;  /* 0x0000000000017941 */ /* 0x000fea0003800000 */
.L_x_159:
        /* <DEDUP_REMOVED lines=11> */
.L_x_162:
[----:B------:R-:W-:Y:S05]  /*4500*/  BSYNC B1 ;  /* 0x0000000000017941 */ /* 0x000fea0003800000 */
.L_x_161:
[----:B-1----:R-:W-:Y:S01]  /*4510*/  @!P4 IMAD R3, R86, R155, R12 ;  /* 0x0000009b5603c224 */ /* 0x002fe200078e020c */
[----:B------:R-:W-:Y:S04]  /*4520*/  BSSY B1, `(.L_x_163) ;  /* 0x0000006000017945 */ /* 0x000fe80003800000 */
[----:B------:R1:W-:Y:S01]  /*4530*/  @!P4 STG.E.U8 desc[UR36][R6.64+0x78], R3 ;  /* 0x000078030600c986 */ /* 0x0003e2000c101124 */
[----:B------:R-:W-:Y:S05]  /*4540*/  @P3 BRA `(.L_x_164) ;  /* 0x00000000000c3947 */ /* 0x000fea0003800000 */
[----:B--2---:R-:W1:Y:S02]  /*4550*/  LDG.E.U8 R157, desc[UR36][R10.64+0x79] ;  /* 0x000079240a9d7981 */ /* 0x004e64000c1e1100 */
[----:B-1----:R-:W-:-:S05]  /*4560*/  PRMT R3, R157, 0x8880, RZ ;  /* 0x000088809d037816 */ /* 0x002fca00000000ff */
[----:B------:R-:W-:-:S07]  /*4570*/  IMAD R12, R3, R156, RZ ;  /* 0x0000009c030c7224 */ /* 0x000fce00078e02ff */
.L_x_164:
[----:B------:R-:W-:Y:S05]  /*4580*/  BSYNC B1 ;  /* 0x0000000000017941 */ /* 0x000fea0003800000 */
.L_x_163:
[----:B------:R-:W-:Y:S01]  /*4590*/  @!P3 IMAD R87, R87, R155, R12 ;  /* 0x0000009b5757b224 */ /* 0x000fe200078e020c */
[----:B------:R-:W-:Y:S04]  /*45a0*/  BSSY B1, `(.L_x_165) ;  /* 0x0000006000017945 */ /* 0x000fe80003800000 */
[----:B------:R0:W-:Y:S01]  /*45b0*/  @!P3 STG.E.U8 desc[UR36][R6.64+0x79], R87 ;  /* 0x000079570600b986 */ /* 0x0001e2000c101124 */
[----:B------:R-:W-:Y:S05]  /*45c0*/  @P5 BRA `(.L_x_166) ;  /* 0x00000000000c5947 */ /* 0x000fea0003800000 */
[----:B--2---:R-:W1:Y:S02]  /*45d0*/  LDG.E.U8 R157, desc[UR36][R8.64+0x80] ;  /* 0x00008024089d7981 */ /* 0x004e64000c1e1100 */
[----:B-1----:R-:W-:-:S05]  /*45e0*/  PRMT R3, R157, 0x8880, RZ ;  /* 0x000088809d037816 */ /* 0x002fca00000000ff */
[----:B------:R-:W-:-:S07]  /*45f0*/  IMAD R12, R3, R156, RZ ;  /* 0x0000009c030c7224 */ /* 0x000fce00078e02ff */
.L_x_166:
[----:B------:R-:W-:Y:S05]  /*4600*/  BSYNC B1 ;  /* 0x0000000000017941 */ /* 0x000fea0003800000 */
.L_x_165:
[----:B-1----:R-:W-:Y:S01]  /*4610*/  @!P5 IMAD R3, R88, R155, R12 ;  /* 0x0000009b5803d224 */ /* 0x002fe200078e020c */
[----:B------:R-:W-:Y:S04]  /*4620*/  BSSY B1, `(.L_x_167) ;  /* 0x0000006000017945 */ /* 0x000fe80003800000 */
[----:B------:R1:W-:Y:S01]  /*4630*/  @!P5 STG.E.U8 desc[UR36][R4.64+0x80], R3 ;  /* 0x000080030400d986 */ /* 0x0003e2000c101124 */
[----:B------:R-:W-:Y:S05]  /*4640*/  @P2 BRA `(.L_x_168) ;  /* 0x00000000000c2947 */ /* 0x000fea0003800000 */
[----:B--2---:R-:W1:Y:S02]  /*4650*/  LDG.E.U8 R157, desc[UR36][R8.64+0x81] ;  /* 0x00008124089d7981 */ /* 0x004e64000c1e1100 */
[----:B-1----:R-:W-:-:S05]  /*4660*/  PRMT R3, R157, 0x8880, RZ ;  /* 0x000088809d037816 */ /* 0x002fca00000000ff */
[----:B------:R-:W-:-:S07]  /*4670*/  IMAD R12, R3, R156, RZ ;  /* 0x0000009c030c7224 */ /* 0x000fce00078e02ff */
.L_x_168:
[----:B------:R-:W-:Y:S05]  /*4680*/  BSYNC B1 ;  /* 0x0000000000017941 */ /* 0x000fea0003800000 */
.L_x_167:
        /* <DEDUP_REMOVED lines=11> */
.L_x_170:
[----:B------:R-:W-:Y:S05]  /*4740*/  BSYNC B1 ;  /* 0x0000000000017941 */ /* 0x000fea0003800000 */
.L_x_169:
[----:B-1----:R-:W-:Y:S01]  /*4750*/  @!P4 IMAD R3, R90, R155, R12 ;  /* 0x0000009b5a03c224 */ /* 0x002fe200078e020c */
[----:B------:R-:W-:Y:S04]  /*4760*/  BSSY B1, `(.L_x_171) ;  /* 0x0000006000017945 */ /* 0x000fe80003800000 */
[----:B------:R1:W-:Y:S01]  /*4770*/  @!P4 STG.E.U8 desc[UR36][R6.64+0x80], R3 ;  /* 0x000080030600c986 */ /* 0x0003e2000c101124 */
[----:B------:R-:W-:Y:S05]  /*4780*/  @P3 BRA `(.L_x_172) ;  /* 0x00000000000c3947 */ /* 0x000fea0003800000 */
[----:B--2---:R-:W1:Y:S02]  /*4790*/  LDG.E.U8 R157, desc[UR36][R10.64+0x81] ;  /* 0x000081240a9d7981 */ /* 0x004e64000c1e1100 */
[----:B-1----:R-:W-:-:S05]  /*47a0*/  PRMT R3, R157, 0x8880, RZ ;  /* 0x000088809d037816 */ /* 0x002fca00000000ff */
[----:B------:R-:W-:-:S07]  /*47b0*/  IMAD R12, R3, R156, RZ ;  /* 0x0000009c030c7224 */ /* 0x000fce00078e02ff */
.L_x_172:
[----:B------:R-:W-:Y:S05]  /*47c0*/  BSYNC B1 ;  /* 0x0000000000017941 */ /* 0x000fea0003800000 */
.L_x_171:
[----:B------:R-:W-:Y:S01]  /*47d0*/  @!P3 IMAD R91, R91, R155, R12 ;  /* 0x0000009b5b5bb224 */ /* 0x000fe200078e020c */
[----:B------:R-:W-:Y:S04]  /*47e0*/  BSSY B1, `(.L_x_173) ;  /* 0x0000006000017945 */ /* 0x000fe80003800000 */
[----:B------:R0:W-:Y:S01]  /*47f0*/  @!P3 STG.E.U8 desc[UR36][R6.64+0x81], R91 ;  /* 0x0000815b0600b986 */ /* 0x0001e2000c101124 */
[----:B------:R-:W-:Y:S05]  /*4800*/  @P5 BRA `(.L_x_174) ;  /* 0x00000000000c5947 */ /* 0x000fea0003800000 */
[----:B--2---:R-:W1:Y:S02]  /*4810*/  LDG.E.U8 R157, desc[UR36][R8.64+0x88] ;  /* 0x00008824089d7981 */ /* 0x004e64000c1e1100 */
[----:B-1----:R-:W-:-:S05]  /*4820*/  PRMT R3, R157, 0x8880, RZ ;  /* 0x000088809d037816 */ /* 0x002fca00000000ff */
[----:B------:R-:W-:-:S07]  /*4830*/  IMAD R12, R3, R156, RZ ;  /* 0x0000009c030c7224 */ /* 0x000fce00078e02ff */
.L_x_174:
[----:B------:R-:W-:Y:S05]  /*4840*/  BSYNC B1 ;  /* 0x0000000000017941 */ /* 0x000fea0003800000 */
.L_x_173:
[----:B-1----:R-:W-:Y:S01]  /*4850*/  @!P5 IMAD R3, R92, R155, R12 ;  /* 0x0000009b5c03d224 */ /* 0x002fe200078e020c */
[----:B------:R-:W-:Y:S04]  /*4860*/  BSSY B1, `(.L_x_175) ;  /* 0x0000006000017945 */ /* 0x000fe80003800000 */
[----:B------:R1:W-:Y:S01]  /*4870*/  @!P5 STG.E.U8 desc[UR36][R4.64+0x88], R3 ;  /* 0x000088030400d986 */ /* 0x0003e2000c101124 */
[----:B------:R-:W-:Y:S05]  /*4880*/  @P2 BRA `(.L_x_176) ;  /* 0x00000000000c2947 */ /* 0x000fea0003800000 */
[----:B--2---:R-:W1:Y:S02]  /*4890*/  LDG.E.U8 R157, desc[UR36][R8.64+0x89] ;  /* 0x00008924089d7981 */ /* 0x004e64000c1e1100 */
[----:B-1----:R-:W-:-:S05]  /*48a0*/  PRMT R3, R157, 0x8880, RZ ;  /* 0x000088809d037816 */ /* 0x002fca00000000ff */
[----:B------:R-:W-:-:S07]  /*48b0*/  IMAD R12, R3, R156, RZ ;  /* 0x0000009c030c7224 */ /* 0x000fce00078e02ff */
.L_x_176:
[----:B------:R-:W-:Y:S05]  /*48c0*/  BSYNC B1 ;  /* 0x0000000000017941 */ /* 0x000fea0003800000 */
.L_x_175:
        /* <DEDUP_REMOVED lines=11> */
.L_x_178:
[----:B------:R-:W-:Y:S05]  /*4980*/  BSYNC B1 ;  /* 0x0000000000017941 */ /* 0x000fea0003800000 */
.L_x_177:
[----:B-1----:R-:W-:Y:S01]  /*4990*/  @!P4 IMAD R3, R94, R155, R12 ;  /* 0x0000009b5e03c224 */ /* 0x002fe200078e020c */
[----:B------:R-:W-:Y:S04]  /*49a0*/  BSSY B1, `(.L_x_179) ;  /* 0x0000006000017945 */ /* 0x000fe80003800000 */
[----:B------:R1:W-:Y:S01]  /*49b0*/  @!P4 STG.E.U8 desc[UR36][R6.64+0x88], R3 ;  /* 0x000088030600c986 */ /* 0x0003e2000c101124 */
[----:B------:R-:W-:Y:S05]  /*49c0*/  @P3 BRA `(.L_x_180) ;  /* 0x00000000000c3947 */ /* 0x000fea0003800000 */
[----:B--2---:R-:W1:Y:S02]  /*49d0*/  LDG.E.U8 R157, desc[UR36][R10.64+0x89] ;  /* 0x000089240a9d7981 */ /* 0x004e64000c1e1100 */
[----:B-1----:R-:W-:-:S05]  /*49e0*/  PRMT R3, R157, 0x8880, RZ ;  /* 0x000088809d037816 */ /* 0x002fca00000000ff */
[----:B------:R-:W-:-:S07]  /*49f0*/  IMAD R12, R3, R156, RZ ;  /* 0x0000009c030c7224 */ /* 0x000fce00078e02ff */
.L_x_180:
[----:B------:R-:W-:Y:S05]  /*4a00*/  BSYNC B1 ;  /* 0x0000000000017941 */ /* 0x000fea0003800000 */
.L_x_179:
[----:B------:R-:W-:Y:S01]  /*4a10*/  @!P3 IMAD R95, R95, R155, R12 ;  /* 0x0000009b5f5fb224 */ /* 0x000fe200078e020c */
[----:B------:R-:W-:Y:S04]  /*4a20*/  BSSY B1, `(.L_x_181) ;  /* 0x0000006000017945 */ /* 0x000fe80003800000 */
[----:B------:R0:W-:Y:S01]  /*4a30*/  @!P3 STG.E.U8 desc[UR36][R6.64+0x89], R95 ;  /* 0x0000895f0600b986 */ /* 0x0001e2000c101124 */
[----:B------:R-:W-:Y:S05]  /*4a40*/  @P5 BRA `(.L_x_182) ;  /* 0x00000000000c5947 */ /* 0x000fea0003800000 */
[----:B--2---:R-:W1:Y:S02]  /*4a50*/  LDG.E.U8 R157, desc[UR36][R8.64+0x90] ;  /* 0x00009024089d7981 */ /* 0x004e64000c1e1100 */
[----:B-1----:R-:W-:-:S05]  /*4a60*/  PRMT R3, R157, 0x8880, RZ ;  /* 0x000088809d037816 */ /* 0x002fca00000000ff */
[----:B------:R-:W-:-:S07]  /*4a70*/  IMAD R12, R3, R156, RZ ;  /* 0x0000009c030c7224 */ /* 0x000fce00078e02ff */
.L_x_182:
[----:B------:R-:W-:Y:S05]  /*4a80*/  BSYNC B1 ;  /* 0x0000000000017941 */ /* 0x000fea0003800000 */
.L_x_181:
[----:B-1----:R-:W-:Y:S01]  /*4a90*/  @!P5 IMAD R3, R96, R155, R12 ;  /* 0x0000009b6003d224 */ /* 0x002fe200078e020c */
[----:B------:R-:W-:Y:S04]  /*4aa0*/  BSSY B1, `(.L_x_183) ;  /* 0x0000006000017945 */ /* 0x000fe80003800000 */
[----:B------:R1:W-:Y:S01]  /*4ab0*/  @!P5 STG.E.U8 desc[UR36][R4.64+0x90], R3 ;  /* 0x000090030400d986 */ /* 0x0003e2000c101124 */
[----:B------:R-:W-:Y:S05]  /*4ac0*/  @P2 BRA `(.L_x_184) ;  /* 0x00000000000c2947 */ /* 0x000fea0003800000 */
[----:B--2---:R-:W1:Y:S02]  /*4ad0*/  LDG.E.U8 R157, desc[UR36][R8.64+0x91] ;  /* 0x00009124089d7981 */ /* 0x004e64000c1e1100 */
[----:B-1----:R-:W-:-:S05]  /*4ae0*/  PRMT R3, R157, 0x8880, RZ ;  /* 0x000088809d037816 */ /* 0x002fca00000000ff */
[----:B------:R-:W-:-:S07]  /*4af0*/  IMAD R12, R3, R156, RZ ;  /* 0x0000009c030c7224 */ /* 0x000fce00078e02ff */
.L_x_184:
[----:B------:R-:W-:Y:S05]  /*4b00*/  BSYNC B1 ;  /* 0x0000000000017941 */ /* 0x000fea0003800000 */
.L_x_183:
        /* <DEDUP_REMOVED lines=11> */
.L_x_186:
[----:B------:R-:W-:Y:S05]  /*4bc0*/  BSYNC B1 ;  /* 0x0000000000017941 */ /* 0x000fea0003800000 */
.L_x_185:
[----:B-1----:R-:W-:Y:S01]  /*4bd0*/  @!P4 IMAD R3, R98, R155, R12 ;  /* 0x0000009b6203c224 */ /* 0x002fe200078e020c */
[----:B------:R-:W-:Y:S04]  /*4be0*/  BSSY B1, `(.L_x_187) ;  /* 0x0000006000017945 */ /* 0x000fe80003800000 */
[----:B------:R1:W-:Y:S01]  /*4bf0*/  @!P4 STG.E.U8 desc[UR36][R6.64+0x90], R3 ;  /* 0x000090030600c986 */ /* 0x0003e2000c101124 */
[----:B------:R-:W-:Y:S05]  /*4c00*/  @P3 BRA `(.L_x_188) ;  /* 0x00000000000c3947 */ /* 0x000fea0003800000 */
[----:B--2---:R-:W1:Y:S02]  /*4c10*/  LDG.E.U8 R157, desc[UR36][R10.64+0x91] ;  /* 0x000091240a9d7981 */ /* 0x004e64000c1e1100 */
[----:B-1----:R-:W-:-:S05]  /*4c20*/  PRMT R3, R157, 0x8880, RZ ;  /* 0x000088809d037816 */ /* 0x002fca00000000ff */
[----:B------:R-:W-:-:S07]  /*4c30*/  IMAD R12, R3, R156, RZ ;  /* 0x0000009c030c7224 */ /* 0x000fce00078e02ff */
.L_x_188:
[----:B------:R-:W-:Y:S05]  /*4c40*/  BSYNC B1 ;  /* 0x0000000000017941 */ /* 0x000fea0003800000 */
.L_x_187:
[----:B------:R-:W-:Y:S01]  /*4c50*/  @!P3 IMAD R99, R99, R155, R12 ;  /* 0x0000009b6363b224 */ /* 0x000fe200078e020c */
[----:B------:R-:W-:Y:S04]  /*4c60*/  BSSY B1, `(.L_x_189) ;  /* 0x0000006000017945 */ /* 0x000fe80003800000 */
[----:B------:R0:W-:Y:S01]  /*4c70*/  @!P3 STG.E.U8 desc[UR36][R6.64+0x91], R99 ;  /* 0x000091630600b986 */ /* 0x0001e2000c101124 */
[----:B------:R-:W-:Y:S05]  /*4c80*/  @P5 BRA `(.L_x_190) ;  /* 0x00000000000c5947 */ /* 0x000fea0003800000 */
[----:B--2---:R-:W1:Y:S02]  /*4c90*/  LDG.E.U8 R157, desc[UR36][R8.64+0x98] ;  /* 0x00009824089d7981 */ /* 0x004e64000c1e1100 */
[----:B-1----:R-:W-:-:S05]  /*4ca0*/  PRMT R3, R157, 0x8880, RZ ;  /* 0x000088809d037816 */ /* 0x002fca00000000ff */
[----:B------:R-:W-:-:S07]  /*4cb0*/  IMAD R12, R3, R156, RZ ;  /* 0x0000009c030c7224 */ /* 0x000fce00078e02ff */
.L_x_190:
[----:B------:R-:W-:Y:S05]  /*4cc0*/  BSYNC B1 ;  /* 0x0000000000017941 */ /* 0x000fea0003800000 */
.L_x_189:
[----:B-1----:R-:W-:Y:S01]  /*4cd0*/  @!P5 IMAD R3, R100, R155, R12 ;  /* 0x0000009b6403d224 */ /* 0x002fe200078e020c */
[----:B------:R-:W-:Y:S04]  /*4ce0*/  BSSY B1, `(.L_x_191) ;  /* 0x0000006000017945 */ /* 0x000fe80003800000 */
[----:B------:R1:W-:Y:S01]  /*4cf0*/  @!P5 STG.E.U8 desc[UR36][R4.64+0x98], R3 ;  /* 0x000098030400d986 */ /* 0x0003e2000c101124 */
[----:B------:R-:W-:Y:S05]  /*4d00*/  @P2 BRA `(.L_x_192) ;  /* 0x00000000000c2947 */ /* 0x000fea0003800000 */
[----:B--2---:R-:W1:Y:S02]  /*4d10*/  LDG.E.U8 R157, desc[UR36][R8.64+0x99] ;  /* 0x00009924089d7981 */ /* 0x004e64000c1e1100 */
[----:B-1----:R-:W-:-:S05]  /*4d20*/  PRMT R3, R157, 0x8880, RZ ;  /* 0x000088809d037816 */ /* 0x002fca00000000ff */
[----:B------:R-:W-:-:S07]  /*4d30*/  IMAD R12, R3, R156, RZ ;  /* 0x0000009c030c7224 */ /* 0x000fce00078e02ff */
.L_x_192:
[----:B------:R-:W-:Y:S05]  /*4d40*/  BSYNC B1 ;  /* 0x0000000000017941 */ /* 0x000fea0003800000 */
.L_x_191:
        /* <DEDUP_REMOVED lines=11> */
.L_x_194:
[----:B------:R-:W-:Y:S05]  /*4e00*/  BSYNC B1 ;  /* 0x0000000000017941 */ /* 0x000fea0003800000 */
.L_x_193:
[----:B-1----:R-:W-:Y:S01]  /*4e10*/  @!P4 IMAD R3, R102, R155, R12 ;  /* 0x0000009b6603c224 */ /* 0x002fe200078e020c */
[----:B------:R-:W-:Y:S04]  /*4e20*/  BSSY B1, `(.L_x_195) ;  /* 0x0000006000017945 */ /* 0x000fe80003800000 */
[----:B------:R1:W-:Y:S01]  /*4e30*/  @!P4 STG.E.U8 desc[UR36][R6.64+0x98], R3 ;  /* 0x000098030600c986 */ /* 0x0003e2000c101124 */
[----:B------:R-:W-:Y:S05]  /*4e40*/  @P3 BRA `(.L_x_196) ;  /* 0x00000000000c3947 */ /* 0x000fea0003800000 */
[----:B--2---:R-:W1:Y:S02]  /*4e50*/  LDG.E.U8 R157, desc[UR36][R10.64+0x99] ;  /* 0x000099240a9d7981 */ /* 0x004e64000c1e1100 */
[----:B-1----:R-:W-:-:S05]  /*4e60*/  PRMT R3, R157, 0x8880, RZ ;  /* 0x000088809d037816 */ /* 0x002fca00000000ff */
[----:B------:R-:W-:-:S07]  /*4e70*/  IMAD R12, R3, R156, RZ ;  /* 0x0000009c030c7224 */ /* 0x000fce00078e02ff */
.L_x_196:
[----:B------:R-:W-:Y:S05]  /*4e80*/  BSYNC B1 ;  /* 0x0000000000017941 */ /* 0x000fea0003800000 */
.L_x_195:
[----:B------:R-:W-:Y:S01]  /*4e90*/  @!P3 IMAD R103, R103, R155, R12 ;  /* 0x0000009b6767b224 */ /* 0x000fe200078e020c */
[----:B------:R-:W-:Y:S04]  /*4ea0*/  BSSY B1, `(.L_x_197) ;  /* 0x0000006000017945 */ /* 0x000fe80003800000 */
[----:B------:R0:W-:Y:S01]  /*4eb0*/  @!P3 STG.E.U8 desc[UR36][R6.64+0x99], R103 ;  /* 0x000099670600b986 */ /* 0x0001e2000c101124 */
[----:B------:R-:W-:Y:S05]  /*4ec0*/  @P5 BRA `(.L_x_198) ;  /* 0x00000000000c5947 */ /* 0x000fea0003800000 */
[----:B--2---:R-:W1:Y:S02]  /*4ed0*/  LDG.E.U8 R157, desc[UR36][R8.64+0xa0] ;  /* 0x0000a024089d7981 */ /* 0x004e64000c1e1100 */
[----:B-1----:R-:W-:-:S05]  /*4ee0*/  PRMT R3, R157, 0x8880, RZ ;  /* 0x000088809d037816 */ /* 0x002fca00000000ff */
[----:B------:R-:W-:-:S07]  /*4ef0*/  IMAD R12, R3, R156, RZ ;  /* 0x0000009c030c7224 */ /* 0x000fce00078e02ff */
.L_x_198:
[----:B------:R-:W-:Y:S05]  /*4f00*/  BSYNC B1 ;  /* 0x0000000000017941 */ /* 0x000fea0003800000 */
.L_x_197:
[----:B-1----:R-:W-:Y:S01]  /*4f10*/  @!P5 IMAD R3, R104, R155, R12 ;  /* 0x0000009b6803d224 */ /* 0x002fe200078e020c */
[----:B------:R-:W-:Y:S04]  /*4f20*/  BSSY B1, `(.L_x_199) ;  /* 0x0000006000017945 */ /* 0x000fe80003800000 */
[----:B------:R1:W-:Y:S01]  /*4f30*/  @!P5 STG.E.U8 desc[UR36][R4.64+0xa0], R3 ;  /* 0x0000a0030400d986 */ /* 0x0003e2000c101124 */
[----:B------:R-:W-:Y:S05]  /*4f40*/  @P2 BRA `(.L_x_200) ;  /* 0x00000000000c2947 */ /* 0x000fea0003800000 */
[----:B--2---:R-:W1:Y:S02]  /*4f50*/  LDG.E.U8 R157, desc[UR36][R8.64+0xa1] ;  /* 0x0000a124089d7981 */ /* 0x004e64000c1e1100 */
[----:B-1----:R-:W-:-:S05]  /*4f60*/  PRMT R3, R157, 0x8880, RZ ;  /* 0x000088809d037816 */ /* 0x002fca00000000ff */
[----:B------:R-:W-:-:S07]  /*4f70*/  IMAD R12, R3, R156, RZ ;  /* 0x0000009c030c7224 */ /* 0x000fce00078e02ff */
.L_x_200:
[----:B------:R-:W-:Y:S05]  /*4f80*/  BSYNC B1 ;  /* 0x0000000000017941 */ /* 0x000fea0003800000 */
.L_x_199:
        /* <DEDUP_REMOVED lines=11> */
.L_x_202:
[----:B------:R-:W-:Y:S05]  /*5040*/  BSYNC B1 ;  /* 0x0000000000017941 */ /* 0x000fea0003800000 */
.L_x_201:
[----:B-1----:R-:W-:Y:S01]  /*5050*/  @!P4 IMAD R3, R106, R155, R12 ;  /* 0x0000009b6a03c224 */ /* 0x002fe200078e020c */
[----:B------:R-:W-:Y:S04]  /*5060*/  BSSY B1, `(.L_x_203) ;  /* 0x0000006000017945 */ /* 0x000fe80003800000 */
[----:B------:R1:W-:Y:S01]  /*5070*/  @!P4 STG.E.U8 desc[UR36][R6.64+0xa0], R3 ;  /* 0x0000a0030600c986 */ /* 0x0003e2000c101124 */
[----:B------:R-:W-:Y:S05]  /*5080*/  @P3 BRA `(.L_x_204) ;  /* 0x00000000000c3947 */ /* 0x000fea0003800000 */
[----:B--2---:R-:W1:Y:S02]  /*5090*/  LDG.E.U8 R157, desc[UR36][R10.64+0xa1] ;  /* 0x0000a1240a9d7981 */ /* 0x004e64000c1e1100 */
[----:B-1----:R-:W-:-:S05]  /*50a0*/  PRMT R3, R157, 0x8880, RZ ;  /* 0x000088809d037816 */ /* 0x002fca00000000ff */
[----:B------:R-:W-:-:S07]  /*50b0*/  IMAD R12, R3, R156, RZ ;  /* 0x0000009c030c7224 */ /* 0x000fce00078e02ff */
.L_x_204:
[----:B------:R-:W-:Y:S05]  /*50c0*/  BSYNC B1 ;  /* 0x0000000000017941 */ /* 0x000fea0003800000 */
.L_x_203:
[----:B------:R-:W-:Y:S01]  /*50d0*/  @!P3 IMAD R107, R107, R155, R12 ;  /* 0x0000009b6b6bb224 */ /* 0x000fe200078e020c */
[----:B------:R-:W-:Y:S04]  /*50e0*/  BSSY B1, `(.L_x_205) ;  /* 0x0000006000017945 */ /* 0x000fe80003800000 */
[----:B------:R0:W-:Y:S01]  /*50f0*/  @!P3 STG.E.U8 desc[UR36][R6.64+0xa1], R107 ;  /* 0x0000a16b0600b986 */ /* 0x0001e2000c101124 */
[----:B------:R-:W-:Y:S05]  /*5100*/  @P5 BRA `(.L_x_206) ;  /* 0x00000000000c5947 */ /* 0x000fea0003800000 */
[----:B--2---:R-:W1:Y:S02]  /*5110*/  LDG.E.U8 R157, desc[UR36][R8.64+0xa8] ;  /* 0x0000a824089d7981 */ /* 0x004e64000c1e1100 */
[----:B-1----:R-:W-:-:S05]  /*5120*/  PRMT R3, R157, 0x8880, RZ ;  /* 0x000088809d037816 */ /* 0x002fca00000000ff */
[----:B------:R-:W-:-:S07]  /*5130*/  IMAD R12, R3, R156, RZ ;  /* 0x0000009c030c7224 */ /* 0x000fce00078e02ff */
.L_x_206:
[----:B------:R-:W-:Y:S05]  /*5140*/  BSYNC B1 ;  /* 0x0000000000017941 */ /* 0x000fea0003800000 */
.L_x_205:
[----:B-1----:R-:W-:Y:S01]  /*5150*/  @!P5 IMAD R3, R108, R155, R12 ;  /* 0x0000009b6c03d224 */ /* 0x002fe200078e020c */
[----:B------:R-:W-:Y:S04]  /*5160*/  BSSY B1, `(.L_x_207) ;  /* 0x0000006000017945 */ /* 0x000fe80003800000 */
[----:B------:R1:W-:Y:S01]  /*5170*/  @!P5 STG.E.U8 desc[UR36][R4.64+0xa8], R3 ;  /* 0x0000a8030400d986 */ /* 0x0003e2000c101124 */
[----:B------:R-:W-:Y:S05]  /*5180*/  @P2 BRA `(.L_x_208) ;  /* 0x00000000000c2947 */ /* 0x000fea0003800000 */
[----:B--2---:R-:W1:Y:S02]  /*5190*/  LDG.E.U8 R157, desc[UR36][R8.64+0xa9] ;  /* 0x0000a924089d7981 */ /* 0x004e64000c1e1100 */
[----:B-1----:R-:W-:-:S05]  /*51a0*/  PRMT R3, R157, 0x8880, RZ ;  /* 0x000088809d037816 */ /* 0x002fca00000000ff */
[----:B------:R-:W-:-:S07]  /*51b0*/  IMAD R12, R3, R156, RZ ;  /* 0x0000009c030c7224 */ /* 0x000fce00078e02ff */
.L_x_208:
[----:B------:R-:W-:Y:S05]  /*51c0*/  BSYNC B1 ;  /* 0x0000000000017941 */ /* 0x000fea0003800000 */
.L_x_207:
        /* <DEDUP_REMOVED lines=11> */
.L_x_210:
[----:B------:R-:W-:Y:S05]  /*5280*/  BSYNC B1 ;  /* 0x0000000000017941 */ /* 0x000fea0003800000 */
.L_x_209:
[----:B-1----:R-:W-:Y:S01]  /*5290*/  @!P4 IMAD R3, R110, R155, R12 ;  /* 0x0000009b6e03c224 */ /* 0x002fe200078e020c */
[----:B------:R-:W-:Y:S04]  /*52a0*/  BSSY B1, `(.L_x_211) ;  /* 0x0000006000017945 */ /* 0x000fe80003800000 */
[----:B------:R1:W-:Y:S01]  /*52b0*/  @!P4 STG.E.U8 desc[UR36][R6.64+0xa8], R3 ;  /* 0x0000a8030600c986 */ /* 0x0003e2000c101124 */
[----:B------:R-:W-:Y:S05]  /*52c0*/  @P3 BRA `(.L_x_212) ;  /* 0x00000000000c3947 */ /* 0x000fea0003800000 */
[----:B--2---:R-:W1:Y:S02]  /*52d0*/  LDG.E.U8 R157, desc[UR36][R10.64+0xa9] ;  /* 0x0000a9240a9d7981 */ /* 0x004e64000c1e1100 */
[----:B-1----:R-:W-:-:S05]  /*52e0*/  PRMT R3, R157, 0x8880, RZ ;  /* 0x000088809d037816 */ /* 0x002fca00000000ff */
[----:B------:R-:W-:-:S07]  /*52f0*/  IMAD R12, R3, R156, RZ ;  /* 0x0000009c030c7224 */ /* 0x000fce00078e02ff */
.L_x_212:
[----:B------:R-:W-:Y:S05]  /*5300*/  BSYNC B1 ;  /* 0x0000000000017941 */ /* 0x000fea0003800000 */
.L_x_211:
[----:B------:R-:W-:Y:S01]  /*5310*/  @!P3 IMAD R111, R111, R155, R12 ;  /* 0x0000009b6f6fb224 */ /* 0x000fe200078e020c */
[----:B------:R-:W-:Y:S04]  /*5320*/  BSSY B1, `(.L_x_213) ;  /* 0x0000006000017945 */ /* 0x000fe80003800000 */
[----:B------:R0:W-:Y:S01]  /*5330*/  @!P3 STG.E.U8 desc[UR36][R6.64+0xa9], R111 ;  /* 0x0000a96f0600b986 */ /* 0x0001e2000c101124 */
[----:B------:R-:W-:Y:S05]  /*5340*/  @P5 BRA `(.L_x_214) ;  /* 0x00000000000c5947 */ /* 0x000fea0003800000 */
[----:B--2---:R-:W1:Y:S02]  /*5350*/  LDG.E.U8 R157, desc[UR36][R8.64+0xb0] ;  /* 0x0000b024089d7981 */ /* 0x004e64000c1e1100 */
[----:B-1----:R-:W-:-:S05]  /*5360*/  PRMT R3, R157, 0x8880, RZ ;  /* 0x000088809d037816 */ /* 0x002fca00000000ff */
[----:B------:R-:W-:-:S07]  /*5370*/  IMAD R12, R3, R156, RZ ;  /* 0x0000009c030c7224 */ /* 0x000fce00078e02ff */
.L_x_214:
[----:B------:R-:W-:Y:S05]  /*5380*/  BSYNC B1 ;  /* 0x0000000000017941 */ /* 0x000fea0003800000 */
.L_x_213:
[----:B-1----:R-:W-:Y:S01]  /*5390*/  @!P5 IMAD R3, R112, R155, R12 ;  /* 0x0000009b7003d224 */ /* 0x002fe200078e020c */
[----:B------:R-:W-:Y:S04]  /*53a0*/  BSSY B1, `(.L_x_215) ;  /* 0x0000006000017945 */ /* 0x000fe80003800000 */
[----:B------:R1:W-:Y:S01]  /*53b0*/  @!P5 STG.E.U8 desc[UR36][R4.64+0xb0], R3 ;  /* 0x0000b0030400d986 */ /* 0x0003e2000c101124 */
[----:B------:R-:W-:Y:S05]  /*53c0*/  @P2 BRA `(.L_x_216) ;  /* 0x00000000000c2947 */ /* 0x000fea0003800000 */
[----:B--2---:R-:W1:Y:S02]  /*53d0*/  LDG.E.U8 R157, desc[UR36][R8.64+0xb1] ;  /* 0x0000b124089d7981 */ /* 0x004e64000c1e1100 */
[----:B-1----:R-:W-:-:S05]  /*53e0*/  PRMT R3, R157, 0x8880, RZ ;  /* 0x000088809d037816 */ /* 0x002fca00000000ff */
[----:B------:R-:W-:-:S07]  /*53f0*/  IMAD R12, R3, R156, RZ ;  /* 0x0000009c030c7224 */ /* 0x000fce00078e02ff */
.L_x_216:
[----:B------:R-:W-:Y:S05]  /*5400*/  BSYNC B1 ;  /* 0x0000000000017941 */ /* 0x000fea0003800000 */
.L_x_215:
        /* <DEDUP_REMOVED lines=11> */
.L_x_218:
[----:B------:R-:W-:Y:S05]  /*54c0*/  BSYNC B1 ;  /* 0x0000000000017941 */ /* 0x000fea0003800000 */
.L_x_217:
[----:B-1----:R-:W-:Y:S01]  /*54d0*/  @!P4 IMAD R3, R114, R155, R12 ;  /* 0x0000009b7203c224 */ /* 0x002fe200078e020c */
[----:B------:R-:W-:Y:S04]  /*54e0*/  BSSY B1, `(.L_x_219) ;  /* 0x0000006000017945 */ /* 0x000fe80003800000 */
[----:B------:R1:W-:Y:S01]  /*54f0*/  @!P4 STG.E.U8 desc[UR36][R6.64+0xb0], R3 ;  /* 0x0000b0030600c986 */ /* 0x0003e2000c101124 */
[----:B------:R-:W-:Y:S05]  /*5500*/  @P3 BRA `(.L_x_220) ;  /* 0x00000000000c3947 */ /* 0x000fea0003800000 */
[----:B--2---:R-:W1:Y:S02]  /*5510*/  LDG.E.U8 R157, desc[UR36][R10.64+0xb1] ;  /* 0x0000b1240a9d7981 */ /* 0x004e64000c1e1100 */
[----:B-1----:R-:W-:-:S05]  /*5520*/  PRMT R3, R157, 0x8880, RZ ;  /* 0x000088809d037816 */ /* 0x002fca00000000ff */
[----:B------:R-:W-:-:S07]  /*5530*/  IMAD R12, R3, R156, RZ ;  /* 0x0000009c030c7224 */ /* 0x000fce00078e02ff */
.L_x_220:
[----:B------:R-:W-:Y:S05]  /*5540*/  BSYNC B1 ;  /* 0x0000000000017941 */ /* 0x000fea0003800000 */
.L_x_219:
[----:B------:R-:W-:Y:S01]  /*5550*/  @!P3 IMAD R115, R115, R155, R12 ;  /* 0x0000009b7373b224 */ /* 0x000fe200078e020c */
[----:B------:R-:W-:Y:S04]  /*5560*/  BSSY B1, `(.L_x_221) ;  /* 0x0000006000017945 */ /* 0x000fe80003800000 */
[----:B------:R0:W-:Y:S01]  /*5570*/  @!P3 STG.E.U8 desc[UR36][R6.64+0xb1], R115 ;  /* 0x0000b1730600b986 */ /* 0x0001e2000c101124 */
[----:B------:R-:W-:Y:S05]  /*5580*/  @P5 BRA `(.L_x_222) ;  /* 0x00000000000c5947 */ /* 0x000fea0003800000 */
[----:B--2---:R-:W1:Y:S02]  /*5590*/  LDG.E.U8 R157, desc[UR36][R8.64+0xb8] ;  /* 0x0000b824089d7981 */ /* 0x004e64000c1e1100 */
[----:B-1----:R-:W-:-:S05]  /*55a0*/  PRMT R3, R157, 0x8880, RZ ;  /* 0x000088809d037816 */ /* 0x002fca00000000ff */
[----:B------:R-:W-:-:S07]  /*55b0*/  IMAD R12, R3, R156, RZ ;  /* 0x0000009c030c7224 */ /* 0x000fce00078e02ff */
.L_x_222:
[----:B------:R-:W-:Y:S05]  /*55c0*/  BSYNC B1 ;  /* 0x0000000000017941 */ /* 0x000fea0003800000 */
.L_x_221:
[----:B-1----:R-:W-:Y:S01]  /*55d0*/  @!P5 IMAD R3, R116, R155, R12 ;  /* 0x0000009b7403d224 */ /* 0x002fe200078e020c */
[----:B------:R-:W-:Y:S04]  /*55e0*/  BSSY B1, `(.L_x_223) ;  /* 0x0000006000017945 */ /* 0x000fe80003800000 */
[----:B------:R1:W-:Y:S01]  /*55f0*/  @!P5 STG.E.U8 desc[UR36][R4.64+0xb8], R3 ;  /* 0x0000b8030400d986 */ /* 0x0003e2000c101124 */
[----:B------:R-:W-:Y:S05]  /*5600*/  @P2 BRA `(.L_x_224) ;  /* 0x00000000000c2947 */ /* 0x000fea0003800000 */
[----:B--2---:R-:W1:Y:S02]  /*5610*/  LDG.E.U8 R157, desc[UR36][R8.64+0xb9] ;  /* 0x0000b924089d7981 */ /* 0x004e64000c1e1100 */
[----:B-1----:R-:W-:-:S05]  /*5620*/  PRMT R3, R157, 0x8880, RZ ;  /* 0x000088809d037816 */ /* 0x002fca00000000ff */
[----:B------:R-:W-:-:S07]  /*5630*/  IMAD R12, R3, R156, RZ ;  /* 0x0000009c030c7224 */ /* 0x000fce00078e02ff */
.L_x_224:
[----:B------:R-:W-:Y:S05]  /*5640*/  BSYNC B1 ;  /* 0x0000000000017941 */ /* 0x000fea0003800000 */
.L_x_223:
        /* <DEDUP_REMOVED lines=11> */
.L_x_226:
[----:B------:R-:W-:Y:S05]  /*5700*/  BSYNC B1 ;  /* 0x0000000000017941 */ /* 0x000fea0003800000 */
.L_x_225:
[----:B-1----:R-:W-:Y:S01]  /*5710*/  @!P4 IMAD R3, R118, R155, R12 ;  /* 0x0000009b7603c224 */ /* 0x002fe200078e020c */
[----:B------:R-:W-:Y:S04]  /*5720*/  BSSY B1, `(.L_x_227) ;  /* 0x0000006000017945 */ /* 0x000fe80003800000 */
[----:B------:R1:W-:Y:S01]  /*5730*/  @!P4 STG.E.U8 desc[UR36][R6.64+0xb8], R3 ;  /* 0x0000b8030600c986 */ /* 0x0003e2000c101124 */
[----:B------:R-:W-:Y:S05]  /*5740*/  @P3 BRA `(.L_x_228) ;  /* 0x00000000000c3947 */ /* 0x000fea0003800000 */
[----:B--2---:R-:W1:Y:S02]  /*5750*/  LDG.E.U8 R157, desc[UR36][R10.64+0xb9] ;  /* 0x0000b9240a9d7981 */ /* 0x004e64000c1e1100 */
[----:B-1----:R-:W-:-:S05]  /*5760*/  PRMT R3, R157, 0x8880, RZ ;  /* 0x000088809d037816 */ /* 0x002fca00000000ff */
[----:B------:R-:W-:-:S07]  /*5770*/  IMAD R12, R3, R156, RZ ;  /* 0x0000009c030c7224 */ /* 0x000fce00078e02ff */
.L_x_228:
[----:B------:R-:W-:Y:S05]  /*5780*/  BSYNC B1 ;  /* 0x0000000000017941 */ /* 0x000fea0003800000 */
.L_x_227:
[----:B------:R-:W-:Y:S01]  /*5790*/  @!P3 IMAD R119, R119, R155, R12 ;  /* 0x0000009b7777b224 */ /* 0x000fe200078e020c */
[----:B------:R-:W-:Y:S04]  /*57a0*/  BSSY B1, `(.L_x_229) ;  /* 0x0000006000017945 */ /* 0x000fe80003800000 */
[----:B------:R0:W-:Y:S01]  /*57b0*/  @!P3 STG.E.U8 desc[UR36][R6.64+0xb9], R119 ;  /* 0x0000b9770600b986 */ /* 0x0001e2000c101124 */
[----:B------:R-:W-:Y:S05]  /*57c0*/  @P5 BRA `(.L_x_230) ;  /* 0x00000000000c5947 */ /* 0x000fea0003800000 */
[----:B--2---:R-:W1:Y:S02]  /*57d0*/  LDG.E.U8 R157, desc[UR36][R8.64+0xc0] ;  /* 0x0000c024089d7981 */ /* 0x004e64000c1e1100 */
[----:B-1----:R-:W-:-:S05]  /*57e0*/  PRMT R3, R157, 0x8880, RZ ;  /* 0x000088809d037816 */ /* 0x002fca00000000ff */
[----:B------:R-:W-:-:S07]  /*57f0*/  IMAD R12, R3, R156, RZ ;  /* 0x0000009c030c7224 */ /* 0x000fce00078e02ff */
.L_x_230:
[----:B------:R-:W-:Y:S05]  /*5800*/  BSYNC B1 ;  /* 0x0000000000017941 */ /* 0x000fea0003800000 */
.L_x_229:
[----:B-1----:R-:W-:Y:S01]  /*5810*/  @!P5 IMAD R3, R120, R155, R12 ;  /* 0x0000009b7803d224 */ /* 0x002fe200078e020c */
[----:B------:R-:W-:Y:S04]  /*5820*/  BSSY B1, `(.L_x_231) ;  /* 0x0000006000017945 */ /* 0x000fe80003800000 */
[----:B------:R1:W-:Y:S01]  /*5830*/  @!P5 STG.E.U8 desc[UR36][R4.64+0xc0], R3 ;  /* 0x0000c0030400d986 */ /* 0x0003e2000c101124 */
[----:B------:R-:W-:Y:S05]  /*5840*/  @P2 BRA `(.L_x_232) ;  /* 0x00000000000c2947 */ /* 0x000fea0003800000 */
[----:B--2---:R-:W1:Y:S02]  /*5850*/  LDG.E.U8 R157, desc[UR36][R8.64+0xc1] ;  /* 0x0000c124089d7981 */ /* 0x004e64000c1e1100 */
[----:B-1----:R-:W-:-:S05]  /*5860*/  PRMT R3, R157, 0x8880, RZ ;  /* 0x000088809d037816 */ /* 0x002fca00000000ff */
[----:B------:R-:W-:-:S07]  /*5870*/  IMAD R12, R3, R156, RZ ;  /* 0x0000009c030c7224 */ /* 0x000fce00078e02ff */
.L_x_232:
[----:B------:R-:W-:Y:S05]  /*5880*/  BSYNC B1 ;  /* 0x0000000000017941 */ /* 0x000fea0003800000 */
.L_x_231:
        /* <DEDUP_REMOVED lines=11> */
.L_x_234:
[----:B------:R-:W-:Y:S05]  /*5940*/  BSYNC B1 ;  /* 0x0000000000017941 */ /* 0x000fea0003800000 */
.L_x_233:
[----:B-1----:R-:W-:Y:S01]  /*5950*/  @!P4 IMAD R3, R122, R155, R12 ;  /* 0x0000009b7a03c224 */ /* 0x002fe200078e020c */
[----:B------:R-:W-:Y:S04]  /*5960*/  BSSY B1, `(.L_x_235) ;  /* 0x0000006000017945 */ /* 0x000fe80003800000 */
[----:B------:R1:W-:Y:S01]  /*5970*/  @!P4 STG.E.U8 desc[UR36][R6.64+0xc0], R3 ;  /* 0x0000c0030600c986 */ /* 0x0003e2000c101124 */
[----:B------:R-:W-:Y:S05]  /*5980*/  @P3 BRA `(.L_x_236) ;  /* 0x00000000000c3947 */ /* 0x000fea0003800000 */
[----:B--2---:R-:W1:Y:S02]  /*5990*/  LDG.E.U8 R157, desc[UR36][R10.64+0xc1] ;  /* 0x0000c1240a9d7981 */ /* 0x004e64000c1e1100 */
[----:B-1----:R-:W-:-:S05]  /*59a0*/  PRMT R3, R157, 0x8880, RZ ;  /* 0x000088809d037816 */ /* 0x002fca00000000ff */
[----:B------:R-:W-:-:S07]  /*59b0*/  IMAD R12, R3, R156, RZ ;  /* 0x0000009c030c7224 */ /* 0x000fce00078e02ff */
.L_x_236:
[----:B------:R-:W-:Y:S05]  /*59c0*/  BSYNC B1 ;  /* 0x0000000000017941 */ /* 0x000fea0003800000 */
.L_x_235:
[----:B------:R-:W-:Y:S01]  /*59d0*/  @!P3 IMAD R123, R123, R155, R12 ;  /* 0x0000009b7b7bb224 */ /* 0x000fe200078e020c */
[----:B------:R-:W-:Y:S04]  /*59e0*/  BSSY B1, `(.L_x_237) ;  /* 0x0000006000017945 */ /* 0x000fe80003800000 */
[----:B------:R0:W-:Y:S01]  /*59f0*/  @!P3 STG.E.U8 desc[UR36][R6.64+0xc1], R123 ;  /* 0x0000c17b0600b986 */ /* 0x0001e2000c101124 */
[----:B------:R-:W-:Y:S05]  /*5a00*/  @P5 BRA `(.L_x_238) ;  /* 0x00000000000c5947 */ /* 0x000fea0003800000 */
[----:B--2---:R-:W1:Y:S02]  /*5a10*/  LDG.E.U8 R157, desc[UR36][R8.64+0xc8] ;  /* 0x0000c824089d7981 */ /* 0x004e64000c1e1100 */
[----:B-1----:R-:W-:-:S05]  /*5a20*/  PRMT R3, R157, 0x8880, RZ ;  /* 0x000088809d037816 */ /* 0x002fca00000000ff */
[----:B------:R-:W-:-:S07]  /*5a30*/  IMAD R12, R3, R156, RZ ;  /* 0x0000009c030c7224 */ /* 0x000fce00078e02ff */
.L_x_238:
[----:B------:R-:W-:Y:S05]  /*5a40*/  BSYNC B1 ;  /* 0x0000000000017941 */ /* 0x000fea0003800000 */
.L_x_237:
[----:B-1----:R-:W-:Y:S01]  /*5a50*/  @!P5 IMAD R3, R124, R155, R12 ;  /* 0x0000009b7c03d224 */ /* 0x002fe200078e020c */
[----:B------:R-:W-:Y:S04]  /*5a60*/  BSSY B1, `(.L_x_239) ;  /* 0x0000006000017945 */ /* 0x000fe80003800000 */
[----:B------:R1:W-:Y:S01]  /*5a70*/  @!P5 STG.E.U8 desc[UR36][R4.64+0xc8], R3 ;  /* 0x0000c8030400d986 */ /* 0x0003e2000c101124 */
[----:B------:R-:W-:Y:S05]  /*5a80*/  @P2 BRA `(.L_x_240) ;  /* 0x00000000000c2947 */ /* 0x000fea0003800000 */
[----:B--2---:R-:W1:Y:S02]  /*5a90*/  LDG.E.U8 R157, desc[UR36][R8.64+0xc9] ;  /* 0x0000c924089d7981 */ /* 0x004e64000c1e1100 */
[----:B-1----:R-:W-:-:S05]  /*5aa0*/  PRMT R3, R157, 0x8880, RZ ;  /* 0x000088809d037816 */ /* 0x002fca00000000ff */
[----:B------:R-:W-:-:S07]  /*5ab0*/  IMAD R12, R3, R156, RZ ;  /* 0x0000009c030c7224 */ /* 0x000fce00078e02ff */
.L_x_240:
[----:B------:R-:W-:Y:S05]  /*5ac0*/  BSYNC B1 ;  /* 0x0000000000017941 */ /* 0x000fea0003800000 */
.L_x_239:
        /* <DEDUP_REMOVED lines=11> */
.L_x_242:
[----:B------:R-:W-:Y:S05]  /*5b80*/  BSYNC B1 ;  /* 0x0000000000017941 */ /* 0x000fea0003800000 */
.L_x_241:
[----:B-1----:R-:W-:Y:S01]  /*5b90*/  @!P4 IMAD R3, R126, R155, R12 ;  /* 0x0000009b7e03c224 */ /* 0x002fe200078e020c */
[----:B------:R-:W-:Y:S04]  /*5ba0*/  BSSY B1, `(.L_x_243) ;  /* 0x0000006000017945 */ /* 0x000fe80003800000 */
[----:B------:R1:W-:Y:S01]  /*5bb0*/  @!P4 STG.E.U8 desc[UR36][R6.64+0xc8], R3 ;  /* 0x0000c8030600c986 */ /* 0x0003e2000c101124 */
[----:B------:R-:W-:Y:S05]  /*5bc0*/  @P3 BRA `(.L_x_244) ;  /* 0x00000000000c3947 */ /* 0x000fea0003800000 */
[----:B--2---:R-:W1:Y:S02]  /*5bd0*/  LDG.E.U8 R157, desc[UR36][R10.64+0xc9] ;  /* 0x0000c9240a9d7981 */ /* 0x004e64000c1e1100 */
[----:B-1----:R-:W-:-:S05]  /*5be0*/  PRMT R3, R157, 0x8880, RZ ;  /* 0x000088809d037816 */ /* 0x002fca00000000ff */
[----:B------:R-:W-:-:S07]  /*5bf0*/  IMAD R12, R3, R156, RZ ;  /* 0x0000009c030c7224 */ /* 0x000fce00078e02ff */
.L_x_244:
[----:B------:R-:W-:Y:S05]  /*5c00*/  BSYNC B1 ;  /* 0x0000000000017941 */ /* 0x000fea0003800000 */
.L_x_243:
[----:B------:R-:W-:Y:S01]  /*5c10*/  @!P3 IMAD R127, R127, R155, R12 ;  /* 0x0000009b7f7fb224 */ /* 0x000fe200078e020c */
[----:B------:R-:W-:Y:S04]  /*5c20*/  BSSY B1, `(.L_x_245) ;  /* 0x0000006000017945 */ /* 0x000fe80003800000 */
[----:B------:R0:W-:Y:S01]  /*5c30*/  @!P3 STG.E.U8 desc[UR36][R6.64+0xc9], R127 ;  /* 0x0000c97f0600b986 */ /* 0x0001e2000c101124 */
[----:B------:R-:W-:Y:S05]  /*5c40*/  @P5 BRA `(.L_x_246) ;  /* 0x00000000000c5947 */ /* 0x000fea0003800000 */
[----:B--2---:R-:W1:Y:S02]  /*5c50*/  LDG.E.U8 R157, desc[UR36][R8.64+0xd0] ;  /* 0x0000d024089d7981 */ /* 0x004e64000c1e1100 */
[----:B-1----:R-:W-:-:S05]  /*5c60*/  PRMT R3, R157, 0x8880, RZ ;  /* 0x000088809d037816 */ /* 0x002fca00000000ff */
[----:B------:R-:W-:-:S07]  /*5c70*/  IMAD R12, R3, R156, RZ ;  /* 0x0000009c030c7224 */ /* 0x000fce00078e02ff */
.L_x_246:
[----:B------:R-:W-:Y:S05]  /*5c80*/  BSYNC B1 ;  /* 0x0000000000017941 */ /* 0x000fea0003800000 */
.L_x_245:
[----:B-1----:R-:W-:Y:S01]  /*5c90*/  @!P5 IMAD R3, R128, R155, R12 ;  /* 0x0000009b8003d224 */ /* 0x002fe200078e020c */
[----:B------:R-:W-:Y:S04]  /*5ca0*/  BSSY B1, `(.L_x_247) ;  /* 0x0000006000017945 */ /* 0x000fe80003800000 */
[----:B------:R1:W-:Y:S01]  /*5cb0*/  @!P5 STG.E.U8 desc[UR36][R4.64+0xd0], R3 ;  /* 0x0000d0030400d986 */ /* 0x0003e2000c101124 */
[----:B------:R-:W-:Y:S05]  /*5cc0*/  @P2 BRA `(.L_x_248) ;  /* 0x00000000000c2947 */ /* 0x000fea0003800000 */
[----:B--2---:R-:W1:Y:S02]  /*5cd0*/  LDG.E.U8 R157, desc[UR36][R8.64+0xd1] ;  /* 0x0000d124089d7981 */ /* 0x004e64000c1e1100 */
[----:B-1----:R-:W-:-:S05]  /*5ce0*/  PRMT R3, R157, 0x8880, RZ ;  /* 0x000088809d037816 */ /* 0x002fca00000000ff */
[----:B------:R-:W-:-:S07]  /*5cf0*/  IMAD R12, R3, R156, RZ ;  /* 0x0000009c030c7224 */ /* 0x000fce00078e02ff */
.L_x_248:
[----:B------:R-:W-:Y:S05]  /*5d00*/  BSYNC B1 ;  /* 0x0000000000017941 */ /* 0x000fea0003800000 */
.L_x_247:
        /* <DEDUP_REMOVED lines=11> */
.L_x_250:
[----:B------:R-:W-:Y:S05]  /*5dc0*/  BSYNC B1 ;  /* 0x0000000000017941 */ /* 0x000fea0003800000 */
.L_x_249:
[----:B-1----:R-:W-:Y:S01]  /*5dd0*/  @!P4 IMAD R3, R130, R155, R12 ;  /* 0x0000009b8203c224 */ /* 0x002fe200078e020c */
[----:B------:R-:W-:Y:S04]  /*5de0*/  BSSY B1, `(.L_x_251) ;  /* 0x0000006000017945 */ /* 0x000fe80003800000 */
[----:B------:R1:W-:Y:S01]  /*5df0*/  @!P4 STG.E.U8 desc[UR36][R6.64+0xd0], R3 ;  /* 0x0000d0030600c986 */ /* 0x0003e2000c101124 */
[----:B------:R-:W-:Y:S05]  /*5e00*/  @P3 BRA `(.L_x_252) ;  /* 0x00000000000c3947 */ /* 0x000fea0003800000 */
[----:B--2---:R-:W1:Y:S02]  /*5e10*/  LDG.E.U8 R157, desc[UR36][R10.64+0xd1] ;  /* 0x0000d1240a9d7981 */ /* 0x004e64000c1e1100 */
[----:B-1----:R-:W-:-:S05]  /*5e20*/  PRMT R3, R157, 0x8880, RZ ;  /* 0x000088809d037816 */ /* 0x002fca00000000ff */
[----:B------:R-:W-:-:S07]  /*5e30*/  IMAD R12, R3, R156, RZ ;  /* 0x0000009c030c7224 */ /* 0x000fce00078e02ff */
.L_x_252:
[----:B------:R-:W-:Y:S05]  /*5e40*/  BSYNC B1 ;  /* 0x0000000000017941 */ /* 0x000fea0003800000 */
.L_x_251:
[----:B------:R-:W-:Y:S01]  /*5e50*/  @!P3 IMAD R131, R131, R155, R12 ;  /* 0x0000009b8383b224 */ /* 0x000fe200078e020c */
[----:B------:R-:W-:Y:S04]  /*5e60*/  BSSY B1, `(.L_x_253) ;  /* 0x0000006000017945 */ /* 0x000fe80003800000 */
[----:B------:R0:W-:Y:S01]  /*5e70*/  @!P3 STG.E.U8 desc[UR36][R6.64+0xd1], R131 ;  /* 0x0000d1830600b986 */ /* 0x0001e2000c101124 */
[----:B------:R-:W-:Y:S05]  /*5e80*/  @P5 BRA `(.L_x_254) ;  /* 0x00000000000c5947 */ /* 0x000fea0003800000 */
[----:B--2---:R-:W1:Y:S02]  /*5e90*/  LDG.E.U8 R157, desc[UR36][R8.64+0xd8] ;  /* 0x0000d824089d7981 */ /* 0x004e64000c1e1100 */
[----:B-1----:R-:W-:-:S05]  /*5ea0*/  PRMT R3, R157, 0x8880, RZ ;  /* 0x000088809d037816 */ /* 0x002fca00000000ff */
[----:B------:R-:W-:-:S07]  /*5eb0*/  IMAD R12, R3, R156, RZ ;  /* 0x0000009c030c7224 */ /* 0x000fce00078e02ff */
.L_x_254:
[----:B------:R-:W-:Y:S05]  /*5ec0*/  BSYNC B1 ;  /* 0x0000000000017941 */ /* 0x000fea0003800000 */
.L_x_253:
[----:B-1----:R-:W-:Y:S01]  /*5ed0*/  @!P5 IMAD R3, R132, R155, R12 ;  /* 0x0000009b8403d224 */ /* 0x002fe200078e020c */
[----:B------:R-:W-:Y:S04]  /*5ee0*/  BSSY B1, `(.L_x_255) ;  /* 0x0000006000017945 */ /* 0x000fe80003800000 */
[----:B------:R1:W-:Y:S01]  /*5ef0*/  @!P5 STG.E.U8 desc[UR36][R4.64+0xd8], R3 ;  /* 0x0000d8030400d986 */ /* 0x0003e2000c101124 */
[----:B------:R-:W-:Y:S05]  /*5f00*/  @P2 BRA `(.L_x_256) ;  /* 0x00000000000c2947 */ /* 0x000fea0003800000 */
[----:B--2---:R-:W1:Y:S02]  /*5f10*/  LDG.E.U8 R157, desc[UR36][R8.64+0xd9] ;  /* 0x0000d924089d7981 */ /* 0x004e64000c1e1100 */
[----:B-1----:R-:W-:-:S05]  /*5f20*/  PRMT R3, R157, 0x8880, RZ ;  /* 0x000088809d037816 */ /* 0x002fca00000000ff */
[----:B------:R-:W-:-:S07]  /*5f30*/  IMAD R12, R3, R156, RZ ;  /* 0x0000009c030c7224 */ /* 0x000fce00078e02ff */
.L_x_256:
[----:B------:R-:W-:Y:S05]  /*5f40*/  BSYNC B1 ;  /* 0x0000000000017941 */ /* 0x000fea0003800000 */
.L_x_255:
        /* <DEDUP_REMOVED lines=11> */
.L_x_258:
[----:B------:R-:W-:Y:S05]  /*6000*/  BSYNC B1 ;  /* 0x0000000000017941 */ /* 0x000fea0003800000 */
.L_x_257:
[----:B-1----:R-:W-:Y:S01]  /*6010*/  @!P4 IMAD R3, R134, R155, R12 ;  /* 0x0000009b8603c224 */ /* 0x002fe200078e020c */
[----:B------:R-:W-:Y:S04]  /*6020*/  BSSY B1, `(.L_x_259) ;  /* 0x0000006000017945 */ /* 0x000fe80003800000 */
[----:B------:R1:W-:Y:S01]  /*6030*/  @!P4 STG.E.U8 desc[UR36][R6.64+0xd8], R3 ;  /* 0x0000d8030600c986 */ /* 0x0003e2000c101124 */
[----:B------:R-:W-:Y:S05]  /*6040*/  @P3 BRA `(.L_x_260) ;  /* 0x00000000000c3947 */ /* 0x000fea0003800000 */
[----:B--2---:R-:W1:Y:S02]  /*6050*/  LDG.E.U8 R157, desc[UR36][R10.64+0xd9] ;  /* 0x0000d9240a9d7981 */ /* 0x004e64000c1e1100 */
[----:B-1----:R-:W-:-:S05]  /*6060*/  PRMT R3, R157, 0x8880, RZ ;  /* 0x000088809d037816 */ /* 0x002fca00000000ff */
[----:B------:R-:W-:-:S07]  /*6070*/  IMAD R12, R3, R156, RZ ;  /* 0x0000009c030c7224 */ /* 0x000fce00078e02ff */
.L_x_260:
[----:B------:R-:W-:Y:S05]  /*6080*/  BSYNC B1 ;  /* 0x0000000000017941 */ /* 0x000fea0003800000 */
.L_x_259:
[----:B------:R-:W-:Y:S01]  /*6090*/  @!P3 IMAD R135, R135, R155, R12 ;  /* 0x0000009b8787b224 */ /* 0x000fe200078e020c */
[----:B------:R-:W-:Y:S04]  /*60a0*/  BSSY B1, `(.L_x_261) ;  /* 0x0000006000017945 */ /* 0x000fe80003800000 */
[----:B------:R0:W-:Y:S01]  /*60b0*/  @!P3 STG.E.U8 desc[UR36][R6.64+0xd9], R135 ;  /* 0x0000d9870600b986 */ /* 0x0001e2000c101124 */
[----:B------:R-:W-:Y:S05]  /*60c0*/  @P5 BRA `(.L_x_262) ;  /* 0x00000000000c5947 */ /* 0x000fea0003800000 */
[----:B--2---:R-:W1:Y:S02]  /*60d0*/  LDG.E.U8 R157, desc[UR36][R8.64+0xe0] ;  /* 0x0000e024089d7981 */ /* 0x004e64000c1e1100 */
[----:B-1----:R-:W-:-:S05]  /*60e0*/  PRMT R3, R157, 0x8880, RZ ;  /* 0x000088809d037816 */ /* 0x002fca00000000ff */
[----:B------:R-:W-:-:S07]  /*60f0*/  IMAD R12, R3, R156, RZ ;  /* 0x0000009c030c7224 */ /* 0x000fce00078e02ff */
.L_x_262:
[----:B------:R-:W-:Y:S05]  /*6100*/  BSYNC B1 ;  /* 0x0000000000017941 */ /* 0x000fea0003800000 */
.L_x_261:
[----:B-1----:R-:W-:Y:S01]  /*6110*/  @!P5 IMAD R3, R136, R155, R12 ;  /* 0x0000009b8803d224 */ /* 0x002fe200078e020c */
[----:B------:R-:W-:Y:S04]  /*6120*/  BSSY B1, `(.L_x_263) ;  /* 0x0000006000017945 */ /* 0x000fe80003800000 */
[----:B------:R1:W-:Y:S01]  /*6130*/  @!P5 STG.E.U8 desc[UR36][R4.64+0xe0], R3 ;  /* 0x0000e0030400d986 */ /* 0x0003e2000c101124 */
[----:B------:R-:W-:Y:S05]  /*6140*/  @P2 BRA `(.L_x_264) ;  /* 0x00000000000c2947 */ /* 0x000fea0003800000 */
[----:B--2---:R-:W1:Y:S02]  /*6150*/  LDG.E.U8 R157, desc[UR36][R8.64+0xe1] ;  /* 0x0000e124089d7981 */ /* 0x004e64000c1e1100 */
[----:B-1----:R-:W-:-:S05]  /*6160*/  PRMT R3, R157, 0x8880, RZ ;  /* 0x000088809d037816 */ /* 0x002fca00000000ff */
[----:B------:R-:W-:-:S07]  /*6170*/  IMAD R12, R3, R156, RZ ;  /* 0x0000009c030c7224 */ /* 0x000fce00078e02ff */
.L_x_264:
[----:B------:R-:W-:Y:S05]  /*6180*/  BSYNC B1 ;  /* 0x0000000000017941 */ /* 0x000fea0003800000 */
.L_x_263:
        /* <DEDUP_REMOVED lines=11> */
.L_x_266:
[----:B------:R-:W-:Y:S05]  /*6240*/  BSYNC B1 ;  /* 0x0000000000017941 */ /* 0x000fea0003800000 */
.L_x_265:
[----:B-1----:R-:W-:Y:S01]  /*6250*/  @!P4 IMAD R3, R138, R155, R12 ;  /* 0x0000009b8a03c224 */ /* 0x002fe200078e020c */
[----:B------:R-:W-:Y:S04]  /*6260*/  BSSY B1, `(.L_x_267) ;  /* 0x0000006000017945 */ /* 0x000fe80003800000 */
[----:B------:R1:W-:Y:S01]  /*6270*/  @!P4 STG.E.U8 desc[UR36][R6.64+0xe0], R3 ;  /* 0x0000e0030600c986 */ /* 0x0003e2000c101124 */
[----:B------:R-:W-:Y:S05]  /*6280*/  @P3 BRA `(.L_x_268) ;  /* 0x00000000000c3947 */ /* 0x000fea0003800000 */
[----:B--2---:R-:W1:Y:S02]  /*6290*/  LDG.E.U8 R157, desc[UR36][R10.64+0xe1] ;  /* 0x0000e1240a9d7981 */ /* 0x004e64000c1e1100 */
[----:B-1----:R-:W-:-:S05]  /*62a0*/  PRMT R3, R157, 0x8880, RZ ;  /* 0x000088809d037816 */ /* 0x002fca00000000ff */
[----:B------:R-:W-:-:S07]  /*62b0*/  IMAD R12, R3, R156, RZ ;  /* 0x0000009c030c7224 */ /* 0x000fce00078e02ff */
.L_x_268:
[----:B------:R-:W-:Y:S05]  /*62c0*/  BSYNC B1 ;  /* 0x0000000000017941 */ /* 0x000fea0003800000 */
.L_x_267:
[----:B------:R-:W-:Y:S01]  /*62d0*/  @!P3 IMAD R139, R139, R155, R12 ;  /* 0x0000009b8b8bb224 */ /* 0x000fe200078e020c */
[----:B------:R-:W-:Y:S04]  /*62e0*/  BSSY B1, `(.L_x_269) ;  /* 0x0000006000017945 */ /* 0x000fe80003800000 */
[----:B------:R0:W-:Y:S01]  /*62f0*/  @!P3 STG.E.U8 desc[UR36][R6.64+0xe1], R139 ;  /* 0x0000e18b0600b986 */ /* 0x0001e2000c101124 */
[----:B------:R-:W-:Y:S05]  /*6300*/  @P5 BRA `(.L_x_270) ;  /* 0x00000000000c5947 */ /* 0x000fea0003800000 */
[----:B--2---:R-:W1:Y:S02]  /*6310*/  LDG.E.U8 R157, desc[UR36][R8.64+0xe8] ;  /* 0x0000e824089d7981 */ /* 0x004e64000c1e1100 */
[----:B-1----:R-:W-:-:S05]  /*6320*/  PRMT R3, R157, 0x8880, RZ ;  /* 0x000088809d037816 */ /* 0x002fca00000000ff */
[----:B------:R-:W-:-:S07]  /*6330*/  IMAD R12, R3, R156, RZ ;  /* 0x0000009c030c7224 */ /* 0x000fce00078e02ff */
.L_x_270:
[----:B------:R-:W-:Y:S05]  /*6340*/  BSYNC B1 ;  /* 0x0000000000017941 */ /* 0x000fea0003800000 */
.L_x_269:
[----:B-1----:R-:W-:Y:S01]  /*6350*/  @!P5 IMAD R3, R140, R155, R12 ;  /* 0x0000009b8c03d224 */ /* 0x002fe200078e020c */
[----:B------:R-:W-:Y:S04]  /*6360*/  BSSY B1, `(.L_x_271) ;  /* 0x0000006000017945 */ /* 0x000fe80003800000 */
[----:B------:R1:W-:Y:S01]  /*6370*/  @!P5 STG.E.U8 desc[UR36][R4.64+0xe8], R3 ;  /* 0x0000e8030400d986 */ /* 0x0003e2000c101124 */
[----:B------:R-:W-:Y:S05]  /*6380*/  @P2 BRA `(.L_x_272) ;  /* 0x00000000000c2947 */ /* 0x000fea0003800000 */
[----:B--2---:R-:W1:Y:S02]  /*6390*/  LDG.E.U8 R157, desc[UR36][R8.64+0xe9] ;  /* 0x0000e924089d7981 */ /* 0x004e64000c1e1100 */
[----:B-1----:R-:W-:-:S05]  /*63a0*/  PRMT R3, R157, 0x8880, RZ ;  /* 0x000088809d037816 */ /* 0x002fca00000000ff */
[----:B------:R-:W-:-:S07]  /*63b0*/  IMAD R12, R3, R156, RZ ;  /* 0x0000009c030c7224 */ /* 0x000fce00078e02ff */
.L_x_272:
[----:B------:R-:W-:Y:S05]  /*63c0*/  BSYNC B1 ;  /* 0x0000000000017941 */ /* 0x000fea0003800000 */
.L_x_271:
        /* <DEDUP_REMOVED lines=11> */
.L_x_274:
[----:B------:R-:W-:Y:S05]  /*6480*/  BSYNC B1 ;  /* 0x0000000000017941 */ /* 0x000fea0003800000 */
.L_x_273:
[----:B-1----:R-:W-:Y:S01]  /*6490*/  @!P4 IMAD R3, R142, R155, R12 ;  /* 0x0000009b8e03c224 */ /* 0x002fe200078e020c */
[----:B------:R-:W-:Y:S04]  /*64a0*/  BSSY B1, `(.L_x_275) ;  /* 0x0000006000017945 */ /* 0x000fe80003800000 */
[----:B------:R1:W-:Y:S01]  /*64b0*/  @!P4 STG.E.U8 desc[UR36][R6.64+0xe8], R3 ;  /* 0x0000e8030600c986 */ /* 0x0003e2000c101124 */
[----:B------:R-:W-:Y:S05]  /*64c0*/  @P3 BRA `(.L_x_276) ;  /* 0x00000000000c3947 */ /* 0x000fea0003800000 */
[----:B--2---:R-:W1:Y:S02]  /*64d0*/  LDG.E.U8 R157, desc[UR36][R10.64+0xe9] ;  /* 0x0000e9240a9d7981 */ /* 0x004e64000c1e1100 */
[----:B-1----:R-:W-:-:S05]  /*64e0*/  PRMT R3, R157, 0x8880, RZ ;  /* 0x000088809d037816 */ /* 0x002fca00000000ff */
[----:B------:R-:W-:-:S07]  /*64f0*/  IMAD R12, R3, R156, RZ ;  /* 0x0000009c030c7224 */ /* 0x000fce00078e02ff */
.L_x_276:
[----:B------:R-:W-:Y:S05]  /*6500*/  BSYNC B1 ;  /* 0x0000000000017941 */ /* 0x000fea0003800000 */
.L_x_275:
[----:B------:R-:W-:Y:S01]  /*6510*/  @!P3 IMAD R143, R143, R155, R12 ;  /* 0x0000009b8f8fb224 */ /* 0x000fe200078e020c */
[----:B------:R-:W-:Y:S04]  /*6520*/  BSSY B1, `(.L_x_277) ;  /* 0x0000006000017945 */ /* 0x000fe80003800000 */
[----:B------:R0:W-:Y:S01]  /*6530*/  @!P3 STG.E.U8 desc[UR36][R6.64+0xe9], R143 ;  /* 0x0000e98f0600b986 */ /* 0x0001e2000c101124 */
[----:B------:R-:W-:Y:S05]  /*6540*/  @P5 BRA `(.L_x_278) ;  /* 0x00000000000c5947 */ /* 0x000fea0003800000 */
[----:B--2---:R-:W1:Y:S02]  /*6550*/  LDG.E.U8 R157, desc[UR36][R8.64+0xf0] ;  /* 0x0000f024089d7981 */ /* 0x004e64000c1e1100 */
[----:B-1----:R-:W-:-:S05]  /*6560*/  PRMT R3, R157, 0x8880, RZ ;  /* 0x000088809d037816 */ /* 0x002fca00000000ff */
[----:B------:R-:W-:-:S07]  /*6570*/  IMAD R12, R3, R156, RZ ;  /* 0x0000009c030c7224 */ /* 0x000fce00078e02ff */
.L_x_278:
[----:B------:R-:W-:Y:S05]  /*6580*/  BSYNC B1 ;  /* 0x0000000000017941 */ /* 0x000fea0003800000 */
.L_x_277:
[----:B-1----:R-:W-:Y:S01]  /*6590*/  @!P5 IMAD R3, R144, R155, R12 ;  /* 0x0000009b9003d224 */ /* 0x002fe200078e020c */
[----:B------:R-:W-:Y:S04]  /*65a0*/  BSSY B1, `(.L_x_279) ;  /* 0x0000006000017945 */ /* 0x000fe80003800000 */
[----:B------:R1:W-:Y:S01]  /*65b0*/  @!P5 STG.E.U8 desc[UR36][R4.64+0xf0], R3 ;  /* 0x0000f0030400d986 */ /* 0x0003e2000c101124 */
[----:B------:R-:W-:Y:S05]  /*65c0*/  @P2 BRA `(.L_x_280) ;  /* 0x00000000000c2947 */ /* 0x000fea0003800000 */
[----:B--2---:R-:W1:Y:S02]  /*65d0*/  LDG.E.U8 R157, desc[UR36][R8.64+0xf1] ;  /* 0x0000f124089d7981 */ /* 0x004e64000c1e1100 */
[----:B-1----:R-:W-:-:S05]  /*65e0*/  PRMT R3, R157, 0x8880, RZ ;  /* 0x000088809d037816 */ /* 0x002fca00000000ff */
[----:B------:R-:W-:-:S07]  /*65f0*/  IMAD R12, R3, R156, RZ ;  /* 0x0000009c030c7224 */ /* 0x000fce00078e02ff */
.L_x_280:
[----:B------:R-:W-:Y:S05]  /*6600*/  BSYNC B1 ;  /* 0x0000000000017941 */ /* 0x000fea0003800000 */
.L_x_279:
[C---:B------:R-:W-:Y:S01]  /*6610*/  ISETP.LT.OR P4, PT, R0.reuse, 0xf1, !P0 ;  /* 0x000000f10000780c */ /* 0x040fe20004781670 */
[----:B------:R-:W-:Y:S01]  /*6620*/  @!P2 IMAD R145, R145, R155, R12 ;  /* 0x0000009b9191a224 */ /* 0x000fe200078e020c */
[----:B------:R-:W-:Y:S01]  /*6630*/  BSSY B1, `(.L_x_281) ;  /* 0x000000a000017945 */ /* 0x000fe20003800000 */
[C---:B------:R-:W-:Y:S02]  /*6640*/  ISETP.LT.OR P3, PT, R0.reuse, 0xf2, !P0 ;  /* 0x000000f20000780c */ /* 0x040fe40004761670 */
        /* <DEDUP_REMOVED lines=8> */
.L_x_282:
[----:B------:R-:W-:Y:S05]  /*66d0*/  BSYNC B1 ;  /* 0x0000000000017941 */ /* 0x000fea0003800000 */
.L_x_281:
[----:B-1----:R-:W-:Y:S01]  /*66e0*/  @!P4 IMAD R3, R146, R155, R12 ;  /* 0x0000009b9203c224 */ /* 0x002fe200078e020c */
[----:B------:R-:W-:Y:S04]  /*66f0*/  BSSY B1, `(.L_x_283) ;  /* 0x0000006000017945 */ /* 0x000fe80003800000 */
[----:B------:R1:W-:Y:S01]  /*6700*/  @!P4 STG.E.U8 desc[UR36][R6.64+0xf0], R3 ;  /* 0x0000f0030600c986 */ /* 0x0003e2000c101124 */
[----:B------:R-:W-:Y:S05]  /*6710*/  @P3 BRA `(.L_x_284) ;  /* 0x00000000000c3947 */ /* 0x000fea0003800000 */
[----:B--2---:R-:W1:Y:S02]  /*6720*/  LDG.E.U8 R157, desc[UR36][R10.64+0xf1] ;  /* 0x0000f1240a9d7981 */ /* 0x004e64000c1e1100 */
[----:B-1----:R-:W-:-:S05]  /*6730*/  PRMT R3, R157, 0x8880, RZ ;  /* 0x000088809d037816 */ /* 0x002fca00000000ff */
[----:B------:R-:W-:-:S07]  /*6740*/  IMAD R12, R3, R156, RZ ;  /* 0x0000009c030c7224 */ /* 0x000fce00078e02ff */
.L_x_284:
[----:B------:R-:W-:Y:S05]  /*6750*/  BSYNC B1 ;  /* 0x0000000000017941 */ /* 0x000fea0003800000 */
.L_x_283:
[----:B------:R-:W-:Y:S01]  /*6760*/  @!P3 IMAD R147, R147, R155, R12 ;  /* 0x0000009b9393b224 */ /* 0x000fe200078e020c */
[----:B------:R-:W-:Y:S04]  /*6770*/  BSSY B1, `(.L_x_285) ;  /* 0x0000006000017945 */ /* 0x000fe80003800000 */
[----:B------:R0:W-:Y:S01]  /*6780*/  @!P3 STG.E.U8 desc[UR36][R6.64+0xf1], R147 ;  /* 0x0000f1930600b986 */ /* 0x0001e2000c101124 */
[----:B------:R-:W-:Y:S05]  /*6790*/  @P2 BRA `(.L_x_286) ;  /* 0x00000000000c2947 */ /* 0x000fea0003800000 */
[----:B--2---:R-:W1:Y:S02]  /*67a0*/  LDG.E.U8 R157, desc[UR36][R8.64+0xf8] ;  /* 0x0000f824089d7981 */ /* 0x004e64000c1e1100 */
[----:B-1----:R-:W-:-:S05]  /*67b0*/  PRMT R3, R157, 0x8880, RZ ;  /* 0x000088809d037816 */ /* 0x002fca00000000ff */
[----:B------:R-:W-:-:S07]  /*67c0*/  IMAD R12, R3, R156, RZ ;  /* 0x0000009c030c7224 */ /* 0x000fce00078e02ff */
.L_x_286:
[----:B------:R-:W-:Y:S05]  /*67d0*/  BSYNC B1 ;  /* 0x0000000000017941 */ /* 0x000fea0003800000 */
.L_x_285:
[----:B-1----:R-:W-:Y:S01]  /*67e0*/  @!P2 IMAD R3, R148, R155, R12 ;  /* 0x0000009b9403a224 */ /* 0x002fe200078e020c */
[----:B------:R-:W-:Y:S04]  /*67f0*/  BSSY B1, `(.L_x_287) ;  /* 0x0000006000017945 */ /* 0x000fe80003800000 */
[----:B------:R1:W-:Y:S01]  /*6800*/  @!P2 STG.E.U8 desc[UR36][R4.64+0xf8], R3 ;  /* 0x0000f8030400a986 */ /* 0x0003e2000c101124 */
[----:B------:R-:W-:Y:S05]  /*6810*/  @P1 BRA `(.L_x_288) ;  /* 0x00000000000c1947 */ /* 0x000fea0003800000 */
[----:B--2---:R-:W1:Y:S02]  /*6820*/  LDG.E.U8 R157, desc[UR36][R8.64+0xf9] ;  /* 0x0000f924089d7981 */ /* 0x004e64000c1e1100 */
[----:B-1----:R-:W-:-:S05]  /*6830*/  PRMT R3, R157, 0x8880, RZ ;  /* 0x000088809d037816 */ /* 0x002fca00000000ff */
[----:B------:R-:W-:-:S07]  /*6840*/  IMAD R12, R3, R156, RZ ;  /* 0x0000009c030c7224 */ /* 0x000fce00078e02ff */
.L_x_288:
[----:B------:R-:W-:Y:S05]  /*6850*/  BSYNC B1 ;  /* 0x0000000000017941 */ /* 0x000fea0003800000 */
.L_x_287:
[----:B------:R-:W-:Y:S01]  /*6860*/  @!P1 IMAD R149, R149, R155, R12 ;  /* 0x0000009b95959224 */ /* 0x000fe200078e020c */
[----:B------:R-:W-:Y:S04]  /*6870*/  BSSY B1, `(.L_x_289) ;  /* 0x0000006000017945 */ /* 0x000fe80003800000 */
[----:B------:R0:W-:Y:S01]  /*6880*/  @!P1 STG.E.U8 desc[UR36][R4.64+0xf9], R149 ;  /* 0x0000f99504009986 */ /* 0x0001e2000c101124 */
[----:B------:R-:W-:Y:S05]  /*6890*/  @P5 BRA `(.L_x_290) ;  /* 0x00000000000c5947 */ /* 0x000fea0003800000 */
[----:B--2---:R-:W1:Y:S02]  /*68a0*/  LDG.E.U8 R157, desc[UR36][R10.64+0xf8] ;  /* 0x0000f8240a9d7981 */ /* 0x004e64000c1e1100 */
[----:B-1----:R-:W-:-:S05]  /*68b0*/  PRMT R3, R157, 0x8880, RZ ;  /* 0x000088809d037816 */ /* 0x002fca00000000ff */
[----:B------:R-:W-:-:S07]  /*68c0*/  IMAD R12, R3, R156, RZ ;  /* 0x0000009c030c7224 */ /* 0x000fce00078e02ff */
.L_x_290:
[----:B------:R-:W-:Y:S05]  /*68d0*/  BSYNC B1 ;  /* 0x0000000000017941 */ /* 0x000fea0003800000 */
.L_x_289:
[----:B-1----:R-:W-:Y:S01]  /*68e0*/  @!P5 IMAD R3, R150, R155, R12 ;  /* 0x0000009b9603d224 */ /* 0x002fe200078e020c */
[----:B------:R-:W-:Y:S01]  /*68f0*/  ISETP.LT.OR P0, PT, R0, 0xfa, !P0 ;  /* 0x000000fa0000780c */ /* 0x000fe20004701670 */
[----:B------:R-:W-:Y:S03]  /*6900*/  BSSY B1, `(.L_x_291) ;  /* 0x0000006000017945 */ /* 0x000fe60003800000 */
[----:B------:R1:W-:Y:S09]  /*6910*/  @!P5 STG.E.U8 desc[UR36][R6.64+0xf8], R3 ;  /* 0x0000f8030600d986 */ /* 0x0003f2000c101124 */
[----:B------:R-:W-:Y:S05]  /*6920*/  @P0 BRA `(.L_x_292) ;  /* 0x00000000000c0947 */ /* 0x000fea0003800000 */
[----:B--2---:R-:W1:Y:S02]  /*6930*/  LDG.E.U8 R157, desc[UR36][R10.64+0xf9] ;  /* 0x0000f9240a9d7981 */ /* 0x004e64000c1e1100 */
[----:B-1----:R-:W-:-:S05]  /*6940*/  PRMT R3, R157, 0x8880, RZ ;  /* 0x000088809d037816 */ /* 0x002fca00000000ff */
[----:B------:R-:W-:-:S07]  /*6950*/  IMAD R12, R3, R156, RZ ;  /* 0x0000009c030c7224 */ /* 0x000fce00078e02ff */
.L_x_292:
[----:B------:R-:W-:Y:S05]  /*6960*/  BSYNC B1 ;  /* 0x0000000000017941 */ /* 0x000fea0003800000 */
.L_x_291:
[----:B------:R-:W-:Y:S01]  /*6970*/  IMAD R151, R151, R155, R12 ;  /* 0x0000009b97977224 */ /* 0x000fe200078e020c */
[----:B------:R-:W-:Y:S06]  /*6980*/  @P0 BRA `(.L_x_293) ;  /* 0x0000001800100947 */ /* 0x000fec0003800000 */
[----:B------:R0:W-:Y:S01]  /*6990*/  STG.E.U8 desc[UR36][R6.64+0xf9], R151 ;  /* 0x0000f99706007986 */ /* 0x0001e2000c101124 */
[----:B------:R-:W-:Y:S05]  /*69a0*/  BRA `(.L_x_293) ;  /* 0x0000001800087947 */ /* 0x000fea0003800000 */
.L_x_36:
[C---:B------:R-:W-:Y:S02]  /*69b0*/  ISETP.GE.AND P1, PT, R162.reuse, 0x1, PT ;  /* 0x00000001a200780c */ /* 0x040fe40003f26270 */
[----:B------:R-:W-:Y:S02]  /*69c0*/  ISETP.GE.AND P0, PT, R162, 0x9, PT ;  /* 0x00000009a200780c */ /* 0x000fe40003f06270 */
[C---:B------:R-:W-:Y:S02]  /*69d0*/  ISETP.LT.OR P4, PT, R0.reuse, 0x1, !P1 ;  /* 0x000000010000780c */ /* 0x040fe40004f81670 */
[C---:B------:R-:W-:Y:S02]  /*69e0*/  ISETP.LT.OR P3, PT, R0.reuse, 0x2, !P1 ;  /* 0x000000020000780c */ /* 0x040fe40004f61670 */
[C---:B------:R-:W-:Y:S02]  /*69f0*/  ISETP.LT.OR P2, PT, R0.reuse, 0x1, !P0 ;  /* 0x000000010000780c */ /* 0x040fe40004741670 */
[----:B------:R-:W-:-:S07]  /*6a00*/  ISETP.LT.OR P5, PT, R0, 0x2, !P0 ;  /* 0x000000020000780c */ /* 0x000fce00047a1670 */
[-C--:B------:R-:W-:Y:S02]  /*6a10*/  @!P4 IMAD R3, R24, R155.reuse, RZ ;  /* 0x0000009b1803c224 */ /* 0x080fe400078e02ff */
[-C--:B------:R-:W-:Y:S02]  /*6a20*/  @!P3 IMAD R25, R25, R155.reuse, RZ ;  /* 0x0000009b1919b224 */ /* 0x080fe400078e02ff */
[-C--:B------:R-:W-:Y:S01]  /*6a30*/  @!P2 IMAD R9, R26, R155.reuse, RZ ;  /* 0x0000009b1a09a224 */ /* 0x080fe200078e02ff */
[----:B------:R0:W-:Y:S01]  /*6a40*/  @!P4 STG.E.U8 desc[UR36][R4.64], R3 ;  /* 0x000000030400c986 */ /* 0x0001e2000c101124 */
[C---:B------:R-:W-:Y:S01]  /*6a50*/  ISETP.LT.OR P4, PT, R0.reuse, 0x9, !P1 ;  /* 0x000000090000780c */ /* 0x040fe20004f81670 */
[----:B------:R-:W-:Y:S02]  /*6a60*/  @!P5 IMAD R27, R27, R155, RZ ;  /* 0x0000009b1b1bd224 */ /* 0x000fe400078e02ff */
[----:B------:R-:W-:Y:S01]  /*6a70*/  @!P3 STG.E.U8 desc[UR36][R4.64+0x1], R25 ;  /* 0x000001190400b986 */ /* 0x000fe2000c101124 */
[----:B------:R-:W-:-:S03]  /*6a80*/  ISETP.LT.OR P3, PT, R0, 0xa, !P1 ;  /* 0x0000000a0000780c */ /* 0x000fc60004f61670 */
[----:B------:R1:W-:Y:S01]  /*6a90*/  @!P2 STG.E.U8 desc[UR36][R6.64], R9 ;  /* 0x000000090600a986 */ /* 0x0003e2000c101124 */
[----:B------:R-:W-:-:S03]  /*6aa0*/  ISETP.LT.OR P2, PT, R0, 0x9, !P0 ;  /* 0x000000090000780c */ /* 0x000fc60004741670 */
[----:B------:R-:W-:Y:S01]  /*6ab0*/  @!P5 STG.E.U8 desc[UR36][R6.64+0x1], R27 ;  /* 0x0000011b0600d986 */ /* 0x000fe2000c101124 */
[----:B------:R-:W-:Y:S01]  /*6ac0*/  ISETP.LT.OR P5, PT, R0, 0xa, !P0 ;  /* 0x0000000a0000780c */ /* 0x000fe200047a1670 */
[----:B------:R-:W-:-:S04]  /*6ad0*/  @!P4 IMAD R11, R28, R155, RZ ;  /* 0x0000009b1c0bc224 */ /* 0x000fc800078e02ff */
[-C--:B------:R-:W-:Y:S01]  /*6ae0*/  @!P3 IMAD R29, R29, R155.reuse, RZ ;  /* 0x0000009b1d1db224 */ /* 0x080fe200078e02ff */
[----:B------:R-:W-:Y:S01]  /*6af0*/  @!P4 STG.E.U8 desc[UR36][R4.64+0x8], R11 ;  /* 0x0000080b0400c986 */ /* 0x000fe2000c101124 */
[----:B------:R-:W-:Y:S02]  /*6b00*/  ISETP.LT.OR P4, PT, R0, 0x11, !P1 ;  /* 0x000000110000780c */ /* 0x000fe40004f81670 */
[-C--:B0-----:R-:W-:Y:S01]  /*6b10*/  @!P2 IMAD R3, R30, R155.reuse, RZ ;  /* 0x0000009b1e03a224 */ /* 0x081fe200078e02ff */
[----:B------:R-:W-:Y:S01]  /*6b20*/  @!P3 STG.E.U8 desc[UR36][R4.64+0x9], R29 ;  /* 0x0000091d0400b986 */ /* 0x000fe2000c101124 */
[C---:B------:R-:W-:Y:S02]  /*6b30*/  ISETP.LT.OR P3, PT, R0.reuse, 0x12, !P1 ;  /* 0x000000120000780c */ /* 0x040fe40004f61670 */
[----:B------:R-:W-:Y:S01]  /*6b40*/  @!P5 IMAD R31, R31, R155, RZ ;  /* 0x0000009b1f1fd224 */ /* 0x000fe200078e02ff */
[----:B------:R0:W-:Y:S01]  /*6b50*/  @!P2 STG.E.U8 desc[UR36][R6.64+0x8], R3 ;  /* 0x000008030600a986 */ /* 0x0001e2000c101124 */
[----:B------:R-:W-:-:S03]  /*6b60*/  ISETP.LT.OR P2, PT, R0, 0x11, !P0 ;  /* 0x000000110000780c */ /* 0x000fc60004741670 */
[----:B------:R-:W-:Y:S01]  /*6b70*/  @!P5 STG.E.U8 desc[UR36][R6.64+0x9], R31 ;  /* 0x0000091f0600d986 */ /* 0x000fe2000c101124 */
[----:B------:R-:W-:Y:S01]  /*6b80*/  ISETP.LT.OR P5, PT, R0, 0x12, !P0 ;  /* 0x000000120000780c */ /* 0x000fe200047a1670 */
[----:B-1----:R-:W-:-:S04]  /*6b90*/  @!P4 IMAD R9, R32, R155, RZ ;  /* 0x0000009b2009c224 */ /* 0x002fc800078e02ff */
        /* <DEDUP_REMOVED lines=301> */
[----:B------:R1:W-:Y:S01]  /*7e70*/  @!P4 STG.E.U8 desc[UR36][R4.64+0xd8], R11 ;  /* 0x0000d80b0400c986 */ /* 0x0003e2000c101124 */
        /* <DEDUP_REMOVED lines=13> */
[-C--:B-1----:R-:W-:Y:S01]  /*7f50*/  @!P2 IMAD R11, R138, R155.reuse, RZ ;  /* 0x0000009b8a0ba224 */ /* 0x082fe200078e02ff */
[----:B------:R-:W-:Y:S01]  /*7f60*/  @!P3 STG.E.U8 desc[UR36][R4.64+0xe1], R137 ;  /* 0x0000e1890400b986 */ /* 0x000fe2000c101124 */
[C---:B------:R-:W-:Y:S02]  /*7f70*/  ISETP.LT.OR P3, PT, R0.reuse, 0xea, !P1 ;  /* 0x000000ea0000780c */ /* 0x040fe40004f61670 */
[----:B------:R-:W-:Y:S01]  /*7f80*/  @!P5 IMAD R139, R139, R155, RZ ;  /* 0x0000009b8b8bd224 */ /* 0x000fe200078e02ff */
[----:B------:R1:W-:Y:S01]  /*7f90*/  @!P2 STG.E.U8 desc[UR36][R6.64+0xe0], R11 ;  /* 0x0000e00b0600a986 */ /* 0x0003e2000c101124 */
[----:B------:R-:W-:-:S03]  /*7fa0*/  ISETP.LT.OR P2, PT, R0, 0xe9, !P0 ;  /* 0x000000e90000780c */ /* 0x000fc60004741670 */
[----:B------:R-:W-:Y:S01]  /*7fb0*/  @!P5 STG.E.U8 desc[UR36][R6.64+0xe1], R139 ;  /* 0x0000e18b0600d986 */ /* 0x000fe2000c101124 */
[----:B------:R-:W-:Y:S01]  /*7fc0*/  ISETP.LT.OR P5, PT, R0, 0xea, !P0 ;  /* 0x000000ea0000780c */ /* 0x000fe200047a1670 */
[----:B0-----:R-:W-:-:S04]  /*7fd0*/  @!P4 IMAD R3, R140, R155, RZ ;  /* 0x0000009b8c03c224 */ /* 0x001fc800078e02ff */
[-C--:B------:R-:W-:Y:S01]  /*7fe0*/  @!P3 IMAD R141, R141, R155.reuse, RZ ;  /* 0x0000009b8d8db224 */ /* 0x080fe200078e02ff */
[----:B------:R0:W-:Y:S01]  /*7ff0*/  @!P4 STG.E.U8 desc[UR36][R4.64+0xe8], R3 ;  /* 0x0000e8030400c986 */ /* 0x0001e2000c101124 */
[----:B------:R-:W-:Y:S02]  /*8000*/  ISETP.LT.OR P4, PT, R0, 0xf2, !P1 ;  /* 0x000000f20000780c */ /* 0x000fe40004f81670 */
[-C--:B---3--:R-:W-:Y:S01]  /*8010*/  @!P2 IMAD R9, R142, R155.reuse, RZ ;  /* 0x0000009b8e09a224 */ /* 0x088fe200078e02ff */
[----:B------:R-:W-:Y:S01]  /*8020*/  @!P3 STG.E.U8 desc[UR36][R4.64+0xe9], R141 ;  /* 0x0000e98d0400b986 */ /* 0x000fe2000c101124 */
[C---:B------:R-:W-:Y:S02]  /*8030*/  ISETP.LT.OR P3, PT, R0.reuse, 0xf1, !P1 ;  /* 0x000000f10000780c */ /* 0x040fe40004f61670 */
[----:B------:R-:W-:Y:S01]  /*8040*/  @!P5 IMAD R143, R143, R155, RZ ;  /* 0x0000009b8f8fd224 */ /* 0x000fe200078e02ff */
[----:B------:R-:W-:Y:S01]  /*8050*/  @!P2 STG.E.U8 desc[UR36][R6.64+0xe8], R9 ;  /* 0x0000e8090600a986 */ /* 0x000fe2000c101124 */
[----:B------:R-:W-:-:S03]  /*8060*/  ISETP.LT.OR P2, PT, R0, 0xf1, !P0 ;  /* 0x000000f10000780c */ /* 0x000fc60004741670 */
[----:B------:R-:W-:Y:S01]  /*8070*/  @!P5 STG.E.U8 desc[UR36][R6.64+0xe9], R143 ;  /* 0x0000e98f0600d986 */ /* 0x000fe2000c101124 */
[----:B------:R-:W-:Y:S01]  /*8080*/  ISETP.LT.OR P5, PT, R0, 0xf9, !P0 ;  /* 0x000000f90000780c */ /* 0x000fe200047a1670 */
[----:B------:R-:W-:-:S04]  /*8090*/  @!P4 IMAD R145, R145, R155, RZ ;  /* 0x0000009b9191c224 */ /* 0x000fc800078e02ff */
[-C--:B-1----:R-:W-:Y:S01]  /*80a0*/  @!P3 IMAD R11, R144, R155.reuse, RZ ;  /* 0x0000009b900bb224 */ /* 0x082fe200078e02ff */
[----:B------:R-:W-:Y:S01]  /*80b0*/  @!P4 STG.E.U8 desc[UR36][R4.64+0xf1], R145 ;  /* 0x0000f1910400c986 */ /* 0x000fe2000c101124 */
[C---:B------:R-:W-:Y:S02]  /*80c0*/  ISETP.LT.OR P4, PT, R0.reuse, 0xf2, !P0 ;  /* 0x000000f20000780c */ /* 0x040fe40004781670 */
[C---:B------:R-:W-:Y:S01]  /*80d0*/  ISETP.LT.OR P0, PT, R0.reuse, 0xfa, !P0 ;  /* 0x000000fa0000780c */ /* 0x040fe20004701670 */
[----:B------:R1:W-:Y:S01]  /*80e0*/  @!P3 STG.E.U8 desc[UR36][R4.64+0xf0], R11 ;  /* 0x0000f00b0400b986 */ /* 0x0003e2000c101124 */
[----:B------:R-:W-:Y:S01]  /*80f0*/  ISETP.LT.OR P3, PT, R0, 0xf9, !P1 ;  /* 0x000000f90000780c */ /* 0x000fe20004f61670 */
[----:B0-----:R-:W-:Y:S01]  /*8100*/  @!P2 IMAD R3, R146, R155, RZ ;  /* 0x0000009b9203a224 */ /* 0x001fe200078e02ff */
[----:B------:R-:W-:-:S04]  /*8110*/  ISETP.LT.OR P1, PT, R0, 0xfa, !P1 ;  /* 0x000000fa0000780c */ /* 0x000fc80004f21670 */
[----:B------:R0:W-:Y:S03]  /*8120*/  @!P2 STG.E.U8 desc[UR36][R6.64+0xf0], R3 ;  /* 0x0000f0030600a986 */ /* 0x0001e6000c101124 */
[-C--:B------:R-:W-:Y:S02]  /*8130*/  @!P4 IMAD R147, R147, R155.reuse, RZ ;  /* 0x0000009b9393c224 */ /* 0x080fe400078e02ff */
[-C--:B-1----:R-:W-:Y:S02]  /*8140*/  @!P5 IMAD R11, R150, R155.reuse, RZ ;  /* 0x0000009b960bd224 */ /* 0x082fe400078e02ff */
[-C--:B------:R-:W-:Y:S01]  /*8150*/  @!P3 IMAD R9, R148, R155.reuse, RZ ;  /* 0x0000009b9409b224 */ /* 0x080fe200078e02ff */
[----:B------:R0:W-:Y:S01]  /*8160*/  @!P4 STG.E.U8 desc[UR36][R6.64+0xf1], R147 ;  /* 0x0000f1930600c986 */ /* 0x0001e2000c101124 */
[-C--:B------:R-:W-:Y:S02]  /*8170*/  @!P1 IMAD R149, R149, R155.reuse, RZ ;  /* 0x0000009b95959224 */ /* 0x080fe400078e02ff */
[----:B------:R-:W-:Y:S01]  /*8180*/  @!P0 IMAD R151, R151, R155, RZ ;  /* 0x0000009b97978224 */ /* 0x000fe200078e02ff */
[----:B------:R0:W-:Y:S04]  /*8190*/  @!P3 STG.E.U8 desc[UR36][R4.64+0xf8], R9 ;  /* 0x0000f8090400b986 */ /* 0x0001e8000c101124 */
[----:B------:R0:W-:Y:S04]  /*81a0*/  @!P1 STG.E.U8 desc[UR36][R4.64+0xf9], R149 ;  /* 0x0000f99504009986 */ /* 0x0001e8000c101124 */
[----:B------:R0:W-:Y:S04]  /*81b0*/  @!P5 STG.E.U8 desc[UR36][R6.64+0xf8], R11 ;  /* 0x0000f80b0600d986 */ /* 0x0001e8000c101124 */
[----:B------:R0:W-:Y:S02]  /*81c0*/  @!P0 STG.E.U8 desc[UR36][R6.64+0xf9], R151 ;  /* 0x0000f99706008986 */ /* 0x0001e4000c101124 */
.L_x_293:
[----:B------:R-:W-:Y:S05]  /*81d0*/  BSYNC B0 ;  /* 0x0000000000007941 */ /* 0x000fea0003800000 */
.L_x_35:
[----:B------:R-:W-:Y:S01]  /*81e0*/  ULDC UR4, c[0x0][0xc] ;  /* 0x0000030000047ab9 */ /* 0x000fe20000000800 */
[----:B------:R-:W-:Y:S01]  /*81f0*/  ULDC UR5, c[0x0][0x10] ;  /* 0x0000040000057ab9 */ /* 0x000fe20000000800 */
[----:B01----:R-:W0:Y:S01]  /*8200*/  LDC R3, c[0x0][0x14] ;  /* 0x00000500ff037b82 */ /* 0x003e220000000800 */
[----:B------:R-:W-:Y:S01]  /*8210*/  UIMAD.WIDE.U32 UR4, UR4, UR5, URZ ;  /* 0x00000005040472a5 */ /* 0x000fe2000f8e003f */
[----:B------:R-:W-:Y:S01]  /*8220*/  PRMT R0, RZ, 0x7610, R0 ;  /* 0x00007610ff007816 */ /* 0x000fe20000000000 */
[----:B------:R-:W-:Y:S02]  /*8230*/  IMAD.MOV.U32 R153, RZ, RZ, -0x1 ;  /* 0xffffffffff997424 */ /* 0x000fe400078e00ff */
[----:B------:R-:W-:Y:S02]  /*8240*/  IMAD.MOV.U32 R22, RZ, RZ, -0x1 ;  /* 0xffffffffff167424 */ /* 0x000fe400078e00ff */
[----:B0-----:R-:W-:-:S04]  /*8250*/  IMAD.WIDE.U32 R16, R3, UR4, R16 ;  /* 0x0000000403107c25 */ /* 0x001fc8000f8e0010 */
[----:B------:R-:W-:Y:S01]  /*8260*/  IMAD R3, R3, UR5, RZ ;  /* 0x0000000503037c24 */ /* 0x000fe2000f8e02ff */
[----:B------:R-:W-:Y:S02]  /*8270*/  ULDC.64 UR4, c[0x0][0x650] ;  /* 0x0001940000047ab9 */ /* 0x000fe40000000a00 */
[----:B------:R-:W-:Y:S01]  /*8280*/  ISETP.GE.U32.AND P0, PT, R16, UR4, PT ;  /* 0x0000000410007c0c */ /* 0x000fe2000bf06070 */
[----:B------:R-:W-:-:S05]  /*8290*/  IMAD.IADD R17, R17, 0x1, R3 ;  /* 0x0000000111117824 */ /* 0x000fca00078e0203 */
[----:B------:R-:W-:-:S13]  /*82a0*/  ISETP.GE.U32.AND.EX P0, PT, R17, UR5, PT, P0 ;  /* 0x0000000511007c0c */ /* 0x000fda000bf06100 */
[----:B------:R-:W-:Y:S05]  /*82b0*/  @P0 BRA `(.L_x_294) ;  /* 0x0000000400640947 */ /* 0x000fea0003800000 */
[----:B------:R-:W0:Y:S01]  /*82c0*/  S2R R12, SR_CTAID.X ;  /* 0x00000000000c7919 */ /* 0x000e220000002500 */
[----:B------:R-:W1:Y:S01]  /*82d0*/  LDC.64 R10, c[0x0][0x628] ;  /* 0x00018a00ff0a7b82 */ /* 0x000e620000000a00 */
[----:B------:R-:W-:Y:S01]  /*82e0*/  ULDC UR4, c[0x0][0x150] ;  /* 0x0000540000047ab9 */ /* 0x000fe20000000800 */
[----:B------:R-:W-:Y:S01]  /*82f0*/  IMAD.MOV.U32 R8, RZ, RZ, R16 ;  /* 0x000000ffff087224 */ /* 0x000fe200078e0010 */
[----:B------:R-:W0:Y:S01]  /*8300*/  S2R R24, SR_CTAID.Y ;  /* 0x0000000000187919 */ /* 0x000e220000002600 */
[----:B------:R-:W-:-:S04]  /*8310*/  IMAD.MOV.U32 R9, RZ, RZ, R17 ;  /* 0x000000ffff097224 */ /* 0x000fc800078e0011 */
[----:B------:R-:W2:Y:S08]  /*8320*/  LDC R21, c[0x0][0x144] ;  /* 0x00005100ff157b82 */ /* 0x000eb00000000800 */
[----:B------:R-:W2:Y:S08]  /*8330*/  LDC R0, c[0x0][0x630] ;  /* 0x00018c00ff007b82 */ /* 0x000eb00000000800 */
[----:B------:R-:W2:Y:S01]  /*8340*/  LDC.64 R14, c[0x0][0x620] ;  /* 0x00018800ff0e7b82 */ /* 0x000ea20000000a00 */
[----:B-1----:R-:W-:-:S04]  /*8350*/  ISETP.NE.U32.AND P0, PT, R10, RZ, PT ;  /* 0x000000ff0a00720c */ /* 0x002fc80003f05070 */
[----:B------:R-:W-:Y:S02]  /*8360*/  ISETP.NE.AND.EX P0, PT, R11, RZ, PT, P0 ;  /* 0x000000ff0b00720c */ /* 0x000fe40003f05300 */
[----:B0-----:R-:W-:-:S05]  /*8370*/  I2FP.F32.U32 R3, R12 ;  /* 0x0000000c00037245 */ /* 0x001fca0000201000 */
[----:B------:R-:W-:-:S04]  /*8380*/  FMUL R3, R3, UR4 ;  /* 0x0000000403037c20 */ /* 0x000fc80008400000 */
[----:B------:R0:W1:Y:S02]  /*8390*/  F2I.U32.TRUNC.NTZ R20, R3 ;  /* 0x0000000300147305 */ /* 0x000064000020f000 */
[----:B------:R-:W-:Y:S05]  /*83a0*/  @!P0 BRA `(.L_x_295) ;  /* 0x0000000000288947 */ /* 0x000fea0003800000 */
[----:B0-----:R-:W0:Y:S02]  /*83b0*/  LDC R3, c[0x0][0x634] ;  /* 0x00018d00ff037b82 */ /* 0x001e240000000800 */
[----:B0-----:R-:W-:-:S05]  /*83c0*/  IADD3 R3, P0, R16, R3, RZ ;  /* 0x0000000310037210 */ /* 0x001fca0007f1e0ff */
[----:B------:R-:W-:-:S04]  /*83d0*/  IMAD.X R13, RZ, RZ, R17, P0 ;  /* 0x000000ffff0d7224 */ /* 0x000fc800000e0611 */
[----:B---3--:R-:W-:-:S04]  /*83e0*/  IMAD.WIDE.U32 R4, R13, R10, RZ ;  /* 0x0000000a0d047225 */ /* 0x008fc800078e00ff */
[----:B----4-:R-:W-:-:S04]  /*83f0*/  IMAD.WIDE.U32 R6, P0, R3, R11, R4 ;  /* 0x0000000b03067225 */ /* 0x010fc80007800004 */
[----:B------:R-:W-:-:S04]  /*8400*/  IMAD.WIDE.U32 R4, R3, R10, RZ ;  /* 0x0000000a03047225 */ /* 0x000fc800078e00ff */
[----:B------:R-:W-:Y:S01]  /*8410*/  IMAD.X R9, RZ, RZ, RZ, P0 ;  /* 0x000000ffff097224 */ /* 0x000fe200000e06ff */
[----:B------:R-:W-:Y:S01]  /*8420*/  IADD3 RZ, P0, R5, R6, RZ ;  /* 0x0000000605ff7210 */ /* 0x000fe20007f1e0ff */
[----:B------:R-:W-:-:S04]  /*8430*/  IMAD.MOV.U32 R8, RZ, RZ, R7 ;  /* 0x000000ffff087224 */ /* 0x000fc800078e0007 */
[----:B------:R-:W-:-:S08]  /*8440*/  IMAD.WIDE.U32.X R8, R13, R11, R8, P0 ;  /* 0x0000000b0d087225 */ /* 0x000fd000000e0408 */
.L_x_295:
[----:B------:R-:W3:Y:S01]  /*8450*/  LDC.64 R28, c[0x0][0x640] ;  /* 0x00019000ff1c7b82 */ /* 0x000ee20000000a00 */
[-CC-:B--2---:R-:W-:Y:S01]  /*8460*/  SHF.R.U64 R22, R8, R0.reuse, R9.reuse ;  /* 0x0000000008167219 */ /* 0x184fe20000001209 */
[----:B-1----:R-:W-:Y:S01]  /*8470*/  IMAD.MOV R20, RZ, RZ, -R20 ;  /* 0x000000ffff147224 */ /* 0x002fe200078e0a14 */
[----:B------:R-:W-:Y:S01]  /*8480*/  SHF.R.U32.HI R0, RZ, R0, R9 ;  /* 0x00000000ff007219 */ /* 0x000fe20000011609 */
[----:B------:R-:W-:Y:S01]  /*8490*/  ULDC UR4, c[0x0][0x154] ;  /* 0x0000550000047ab9 */ /* 0x000fe20000000800 */
[----:B0-----:R-:W-:Y:S01]  /*84a0*/  IADD3 R3, P0, RZ, -R22, RZ ;  /* 0x80000016ff037210 */ /* 0x001fe20007f1e0ff */
[----:B------:R-:W-:Y:S02]  /*84b0*/  IMAD R21, R21, R20, R12 ;  /* 0x0000001415157224 */ /* 0x000fe400078e020c */
[----:B----4-:R-:W0:Y:S01]  /*84c0*/  LDC R6, c[0x0][0x618] ;  /* 0x00018600ff067b82 */ /* 0x010e220000000800 */
[----:B------:R-:W-:Y:S02]  /*84d0*/  IMAD.MOV.U32 R7, RZ, RZ, 0x1 ;  /* 0x00000001ff077424 */ /* 0x000fe400078e00ff */
[----:B---3--:R-:W-:-:S04]  /*84e0*/  IMAD.X R5, RZ, RZ, ~R0, P0 ;  /* 0x000000ffff057224 */ /* 0x008fc800000e0e00 */
[-C--:B------:R-:W-:Y:S01]  /*84f0*/  IMAD R0, R5, R14.reuse, RZ ;  /* 0x0000000e05007224 */ /* 0x080fe200078e02ff */
[----:B------:R-:W1:Y:S01]  /*8500*/  LDC R8, c[0x0][0x608] ;  /* 0x00018200ff087b82 */ /* 0x000e620000000800 */
[----:B------:R-:W-:-:S04]  /*8510*/  IMAD.WIDE.U32 R4, R3, R14, R16 ;  /* 0x0000000e03047225 */ /* 0x000fc800078e0010 */
[----:B------:R-:W-:Y:S01]  /*8520*/  IMAD R3, R3, R15, R0 ;  /* 0x0000000f03037224 */ /* 0x000fe200078e0200 */
[----:B------:R-:W-:Y:S02]  /*8530*/  I2FP.F32.U32 R0, R24 ;  /* 0x0000001800007245 */ /* 0x000fe40000201000 */
[----:B------:R-:W2:Y:S01]  /*8540*/  LDC R26, c[0x0][0x658] ;  /* 0x00019600ff1a7b82 */ /* 0x000ea20000000800 */
[----:B------:R-:W-:Y:S01]  /*8550*/  IMAD.IADD R3, R5, 0x1, R3 ;  /* 0x0000000105037824 */ /* 0x000fe200078e0203 */
[----:B------:R-:W-:Y:S01]  /*8560*/  ISETP.NE.U32.AND P0, PT, R28, RZ, PT ;  /* 0x000000ff1c00720c */ /* 0x000fe20003f05070 */
[----:B------:R-:W-:Y:S01]  /*8570*/  FMUL R0, R0, UR4 ;  /* 0x0000000400007c20 */ /* 0x000fe20008400000 */
[----:B------:R-:W-:Y:S02]  /*8580*/  IMAD.MOV.U32 R5, RZ, RZ, -0x1 ;  /* 0xffffffffff057424 */ /* 0x000fe400078e00ff */
[----:B------:R-:W-:Y:S01]  /*8590*/  ISETP.NE.AND.EX P0, PT, R29, RZ, PT, P0 ;  /* 0x000000ff1d00720c */ /* 0x000fe20003f05300 */
[----:B------:R3:W4:Y:S01]  /*85a0*/  F2I.U32.TRUNC.NTZ R13, R0 ;  /* 0x00000000000d7305 */ /* 0x000722000020f000 */
[----:B------:R-:W3:Y:S01]  /*85b0*/  LDC R15, c[0x0][0x148] ;  /* 0x00005200ff0f7b82 */ /* 0x000ee20000000800 */
[----:B0-----:R-:W-:-:S02]  /*85c0*/  SHF.R.U64 R12, R4, R6, R3 ;  /* 0x00000006040c7219 */ /* 0x001fc40000001203 */
[----:B------:R-:W-:-:S05]  /*85d0*/  SHF.R.U32.HI R3, RZ, R6, R3 ;  /* 0x00000006ff037219 */ /* 0x000fca0000011603 */
[----:B------:R-:W0:Y:S01]  /*85e0*/  LDC R20, c[0x0][0x600] ;  /* 0x00018000ff147b82 */ /* 0x000e220000000800 */
[-CC-:B-1----:R-:W-:Y:S02]  /*85f0*/  SHF.R.U64 R10, R12, R8.reuse, R3.reuse ;  /* 0x000000080c0a7219 */ /* 0x182fe40000001203 */
[----:B------:R-:W-:-:S05]  /*8600*/  SHF.R.U32.HI R3, RZ, R8, R3 ;  /* 0x00000008ff037219 */ /* 0x000fca0000011603 */
[----:B------:R-:W1:Y:S01]  /*8610*/  LDC R27, c[0x0][0x648] ;  /* 0x00019200ff1b7b82 */ /* 0x000e620000000800 */
[-C--:B--2---:R-:W-:Y:S02]  /*8620*/  SHF.L.U32 R4, R5, R26.reuse, RZ ;  /* 0x0000001a05047219 */ /* 0x084fe400000006ff */
[--C-:B------:R-:W-:Y:S02]  /*8630*/  SHF.R.U64 R14, R10, R26, R3.reuse ;  /* 0x0000001a0a0e7219 */ /* 0x100fe40000001203 */
[----:B------:R-:W-:Y:S02]  /*8640*/  LOP3.LUT R25, RZ, R4, RZ, 0x33, !PT ;  /* 0x00000004ff197212 */ /* 0x000fe400078e33ff */
[-C--:B------:R-:W-:Y:S01]  /*8650*/  SHF.R.U32.HI R5, RZ, R26.reuse, R3 ;  /* 0x0000001aff057219 */ /* 0x080fe20000011603 */
[----:B------:R-:W2:Y:S01]  /*8660*/  LDC R30, c[0x0][0x638] ;  /* 0x00018e00ff1e7b82 */ /* 0x000ea20000000800 */
[----:B------:R-:W-:Y:S01]  /*8670*/  SHF.L.U32 R154, R7, R26, RZ ;  /* 0x0000001a079a7219 */ /* 0x000fe200000006ff */
[----:B------:R-:W-:-:S06]  /*8680*/  IMAD.MOV.U32 R4, RZ, RZ, R14 ;  /* 0x000000ffff047224 */ /* 0x000fcc00078e000e */
[----:B------:R-:W0:Y:S01]  /*8690*/  LDC R31, c[0x0][0x610] ;  /* 0x00018400ff1f7b82 */ /* 0x000e220000000800 */
[----:B----4-:R-:W-:Y:S05]  /*86a0*/  @!P0 BRA `(.L_x_296) ;  /* 0x0000000000288947 */ /* 0x010fea0003800000 */
        /* <DEDUP_REMOVED lines=10> */
.L_x_296:
[----:B------:R-:W-:Y:S01]  /*8750*/  ISETP.NE.AND P0, PT, R2, 0x1, PT ;  /* 0x000000010200780c */ /* 0x000fe20003f05270 */
[----:B0-----:R-:W-:Y:S01]  /*8760*/  VIADD R7, R20, 0xffffffff ;  /* 0xffffffff14077836 */ /* 0x001fe20000000000 */
[----:B-1-3--:R-:W-:Y:S01]  /*8770*/  SHF.R.U64 R0, R4, R27, R5 ;  /* 0x0000001b04007219 */ /* 0x00afe20000001205 */
[----:B------:R-:W-:Y:S01]  /*8780*/  IMAD.MOV R13, RZ, RZ, -R13 ;  /* 0x000000ffff0d7224 */ /* 0x000fe200078e0a0d */
[----:B------:R-:W-:Y:S01]  /*8790*/  LOP3.LUT R5, R10, R25, RZ, 0xc0, !PT ;  /* 0x000000190a057212 */ /* 0x000fe200078ec0ff */
[----:B------:R-:W-:Y:S02]  /*87a0*/  IMAD.MOV.U32 R4, RZ, RZ, 0x1 ;  /* 0x00000001ff047424 */ /* 0x000fe400078e00ff */
[----:B------:R-:W-:Y:S02]  /*87b0*/  IMAD.MOV R3, RZ, RZ, -R0 ;  /* 0x000000ffff037224 */ /* 0x000fe400078e0a00 */
[----:B------:R-:W-:Y:S01]  /*87c0*/  IMAD R154, R154, R0, R5 ;  /* 0x000000009a9a7224 */ /* 0x000fe200078e0205 */
[----:B------:R-:W-:Y:S01]  /*87d0*/  LOP3.LUT R5, R12, R7, RZ, 0xc0, !PT ;  /* 0x000000070c057212 */ /* 0x000fe200078ec0ff */
[----:B--2---:R-:W-:-:S02]  /*87e0*/  IMAD R0, R3, R30, R14 ;  /* 0x0000001e03007224 */ /* 0x004fc400078e020e */
[----:B------:R-:W-:Y:S02]  /*87f0*/  @P0 IMAD R21, R15, R13, R24 ;  /* 0x0000000d0f150224 */ /* 0x000fe400078e0218 */
[----:B------:R-:W-:Y:S01]  /*8800*/  IMAD R3, R0, R20, R5 ;  /* 0x0000001400037224 */ /* 0x000fe200078e0205 */
[----:B------:R-:W-:Y:S01]  /*8810*/  PRMT R0, R4, 0x7610, R0 ;  /* 0x0000761004007816 */ /* 0x000fe20000000000 */
[----:B------:R-:W-:-:S05]  /*8820*/  IMAD R154, R154, R31, R21 ;  /* 0x0000001f9a9a7224 */ /* 0x000fca00078e0215 */
[----:B------:R-:W-:Y:S02]  /*8830*/  SEL R153, R3, R154, !P0 ;  /* 0x0000009a03997207 */ /* 0x000fe40004000000 */
[----:B------:R-:W-:-:S07]  /*8840*/  SEL R154, R154, R3, !P0 ;  /* 0x000000039a9a7207 */ /* 0x000fce0004000000 */
.L_x_294:
[----:B------:R-:W-:-:S13]  /*8850*/  LOP3.LUT P0, RZ, R0, 0xff, RZ, 0xc0, !PT ;  /* 0x000000ff00ff7812 */ /* 0x000fda000780c0ff */
[----:B------:R-:W-:Y:S05]  /*8860*/  @P0 BRA `(.L_x_297) ;  /* 0xffffff8800940947 */ /* 0x000fea000383ffff */
[----:B------:R-:W-:Y:S05]  /*8870*/  EXIT ;  /* 0x000000000000794d */ /* 0x000fea0003800000 */
.L_x_8:
[----:B0-----:R-:W-:Y:S01]  /*8880*/  ULDC.64 UR4, c[0x0][0x650] ;  /* 0x0001940000047ab9 */ /* 0x001fe20000000a00 */
        /* <DEDUP_REMOVED lines=25> */
.L_x_299:
[----:B------:R-:W0:Y:S01]  /*8a20*/  LDC.64 R28, c[0x0][0x640] ;  /* 0x00019000ff1c7b82 */ /* 0x000e220000000a00 */
[-CC-:B------:R-:W-:Y:S01]  /*8a30*/  SHF.R.U64 R22, R12, R6.reuse, R13.reuse ;  /* 0x000000060c167219 */ /* 0x180fe2000000120d */
[----:B------:R-:W-:Y:S01]  /*8a40*/  IMAD.MOV.U32 R30, RZ, RZ, 0x1 ;  /* 0x00000001ff1e7424 */ /* 0x000fe200078e00ff */
[----:B------:R-:W-:Y:S02]  /*8a50*/  SHF.R.U32.HI R6, RZ, R6, R13 ;  /* 0x00000006ff067219 */ /* 0x000fe4000001160d */
        /* <DEDUP_REMOVED lines=8> */
[----:B------:R-:W-:Y:S01]  /*8ae0*/  IMAD.IADD R9, R9, 0x1, R11 ;  /* 0x0000000109097824 */ /* 0x000fe200078e020b */
[----:B0-----:R-:W-:-:S04]  /*8af0*/  ISETP.NE.U32.AND P0, PT, R28, RZ, PT ;  /* 0x000000ff1c00720c */ /* 0x001fc80003f05070 */
[----:B------:R-:W-:Y:S02]  /*8b00*/  ISETP.NE.AND.EX P0, PT, R29, RZ, PT, P0 ;  /* 0x000000ff1d00720c */ /* 0x000fe40003f05300 */
[----:B------:R-:W0:Y:S01]  /*8b10*/  LDC R20, c[0x0][0x600] ;  /* 0x00018000ff147b82 */ /* 0x000e220000000800 */
[-CC-:B-1----:R-:W-:Y:S01]  /*8b20*/  SHF.R.U64 R14, R8, R10.reuse, R9.reuse ;  /* 0x0000000a080e7219 */ /* 0x182fe20000001209 */
[----:B------:R-:W-:Y:S01]  /*8b30*/  IMAD.MOV.U32 R8, RZ, RZ, -0x1 ;  /* 0xffffffffff087424 */ /* 0x000fe200078e00ff */
[----:B------:R-:W-:-:S05]  /*8b40*/  SHF.R.U32.HI R9, RZ, R10, R9 ;  /* 0x0000000aff097219 */ /* 0x000fca0000011609 */
[----:B------:R-:W1:Y:S01]  /*8b50*/  LDC R26, c[0x0][0x648] ;  /* 0x00019200ff1a7b82 */ /* 0x000e620000000800 */
[-CC-:B--2---:R-:W-:Y:S02]  /*8b60*/  SHF.R.U64 R21, R14, R12.reuse, R9.reuse ;  /* 0x0000000c0e157219 */ /* 0x184fe40000001209 */
[----:B------:R-:W-:-:S05]  /*8b70*/  SHF.R.U32.HI R6, RZ, R12, R9 ;  /* 0x0000000cff067219 */ /* 0x000fca0000011609 */
[----:B------:R-:W2:Y:S01]  /*8b80*/  LDC R27, c[0x0][0x638] ;  /* 0x00018e00ff1b7b82 */ /* 0x000ea20000000800 */
[-C--:B---3--:R-:W-:Y:S02]  /*8b90*/  SHF.L.U32 R8, R8, R25.reuse, RZ ;  /* 0x0000001908087219 */ /* 0x088fe400000006ff */
[-CC-:B------:R-:W-:Y:S02]  /*8ba0*/  SHF.R.U64 R23, R21, R25.reuse, R6.reuse ;  /* 0x0000001915177219 */ /* 0x180fe40000001206 */
[----:B------:R-:W-:Y:S02]  /*8bb0*/  LOP3.LUT R32, RZ, R8, RZ, 0x33, !PT ;  /* 0x00000008ff207212 */ /* 0x000fe400078e33ff */
[----:B------:R-:W-:Y:S01]  /*8bc0*/  SHF.R.U32.HI R9, RZ, R25, R6 ;  /* 0x00000019ff097219 */ /* 0x000fe20000011606 */
[----:B------:R-:W3:Y:S01]  /*8bd0*/  LDC R31, c[0x0][0x610] ;  /* 0x00018400ff1f7b82 */ /* 0x000ee20000000800 */
[----:B------:R-:W-:Y:S01]  /*8be0*/  IMAD.MOV.U32 R8, RZ, RZ, R23 ;  /* 0x000000ffff087224 */ /* 0x000fe200078e0017 */
[----:B------:R-:W-:Y:S06]  /*8bf0*/  @!P0 BRA `(.L_x_300) ;  /* 0x0000000000288947 */ /* 0x000fec0003800000 */
        /* <DEDUP_REMOVED lines=10> */
.L_x_300:
[----:B------:R-:W-:Y:S02]  /*8ca0*/  ISETP.NE.AND P0, PT, R2, 0x1, PT ;  /* 0x000000010200780c */ /* 0x000fe40003f05270 */
[----:B-1----:R-:W-:Y:S01]  /*8cb0*/  SHF.R.U64 R6, R8, R26, R9 ;  /* 0x0000001a08067219 */ /* 0x002fe20000001209 */
[----:B0-----:R-:W-:Y:S01]  /*8cc0*/  VIADD R9, R20, 0xffffffff ;  /* 0xffffffff14097836 */ /* 0x001fe20000000000 */
[----:B------:R-:W-:Y:S02]  /*8cd0*/  SHF.L.U32 R30, R30, R25, RZ ;  /* 0x000000191e1e7219 */ /* 0x000fe400000006ff */
[----:B------:R-:W-:Y:S01]  /*8ce0*/  LOP3.LUT R5, R21, R32, RZ, 0xc0, !PT ;  /* 0x0000002015057212 */ /* 0x000fe200078ec0ff */
[----:B------:R-:W-:-:S04]  /*8cf0*/  IMAD.MOV R8, RZ, RZ, -R6 ;  /* 0x000000ffff087224 */ /* 0x000fc800078e0a06 */
[----:B------:R-:W-:Y:S01]  /*8d00*/  IMAD R6, R30, R6, R5 ;  /* 0x000000061e067224 */ /* 0x000fe200078e0205 */
[----:B------:R-:W-:Y:S01]  /*8d10*/  LOP3.LUT R5, R14, R9, RZ, 0xc0, !PT ;  /* 0x000000090e057212 */ /* 0x000fe200078ec0ff */
[----:B------:R-:W-:Y:S02]  /*8d20*/  @P0 IMAD R3, R7, R24, R4 ;  /* 0x0000001807030224 */ /* 0x000fe400078e0204 */
[----:B--2---:R-:W-:Y:S02]  /*8d30*/  IMAD R4, R8, R27, R23 ;  /* 0x0000001b08047224 */ /* 0x004fe400078e0217 */
[----:B---3--:R-:W-:Y:S02]  /*8d40*/  IMAD R3, R6, R31, R3 ;  /* 0x0000001f06037224 */ /* 0x008fe400078e0203 */
[----:B------:R-:W-:Y:S02]  /*8d50*/  IMAD R4, R4, R20, R5 ;  /* 0x0000001404047224 */ /* 0x000fe400078e0205 */
[----:B------:R-:W-:-:S02]  /*8d60*/  IMAD.MOV.U32 R8, RZ, RZ, 0x1 ;  /* 0x00000001ff087424 */ /* 0x000fc400078e00ff */
[----:B------:R-:W-:Y:S01]  /*8d70*/  IMAD.MOV.U32 R6, RZ, RZ, R22 ;  /* 0x000000ffff067224 */ /* 0x000fe200078e0016 */
[----:B------:R-:W-:Y:S02]  /*8d80*/  SEL R20, R4, R3, !P0 ;  /* 0x0000000304147207 */ /* 0x000fe40004000000 */
[----:B------:R-:W-:-:S07]  /*8d90*/  SEL R21, R3, R4, !P0 ;  /* 0x0000000403157207 */ /* 0x000fce0004000000 */
.L_x_298:
[----:B------:R-:W-:-:S08]  /*8da0*/  NOP ;  /* 0x0000000000007918 */ /* 0x000fd00000000000 */
[----:B------:R-:W0:-:S00]  /*8db0*/  USETMAXREG.DEALLOC.CTAPOOL 0x28 ;  /* 0x00000028000079c8 */ /* 0x000e0000080e0500 */
[----:B0-----:R-:W-:-:S13]  /*8dc0*/  ISETP.NE.AND P0, PT, R0, RZ, PT ;  /* 0x000000ff0000720c */ /* 0x001fda0003f05270 */
[----:B------:R-:W-:Y:S05]  /*8dd0*/  @P0 EXIT ;  /* 0x000000000000094d */ /* 0x000fea0003800000 */
[----:B------:R-:W-:Y:S01]  /*8de0*/  LOP3.LUT P0, RZ, R8, 0xff, RZ, 0xc0, !PT ;  /* 0x000000ff08ff7812 */ /* 0x000fe2000780c0ff */
[----:B------:R-:W-:Y:S02]  /*8df0*/  IMAD.MOV.U32 R0, RZ, RZ, 0x1 ;  /* 0x00000001ff007424 */ /* 0x000fe400078e00ff */
[----:B------:R-:W-:-:S10]  /*8e00*/  IMAD.MOV.U32 R3, RZ, RZ, RZ ;  /* 0x000000ffff037224 */ /* 0x000fd400078e00ff */
[----:B------:R-:W-:Y:S05]  /*8e10*/  @!P0 BRA `(.L_x_301) ;  /* 0x0000000c00488947 */ /* 0x000fea0003800000 */
[----:B------:R-:W0:Y:S01]  /*8e20*/  LDC R0, c[0x0][0x28c] ;  /* 0x0000a300ff007b82 */ /* 0x000e220000000800 */
[----:B------:R-:W1:Y:S01]  /*8e30*/  S2R R11, SR_CgaCtaId ;  /* 0x00000000000b7919 */ /* 0x000e620000008800 */
[----:B------:R-:W-:Y:S01]  /*8e40*/  ULDC UR5, c[0x0][0x658] ;  /* 0x0001960000057ab9 */ /* 0x000fe20000000800 */
[----:B------:R-:W-:Y:S01]  /*8e50*/  UMOV UR7, 0xffffffff ;  /* 0xffffffff00077882 */ /* 0x000fe20000000000 */
[----:B------:R-:W-:Y:S01]  /*8e60*/  ULDC UR6, c[0x0][0xc] ;  /* 0x0000030000067ab9 */ /* 0x000fe20000000800 */
[----:B------:R-:W-:Y:S01]  /*8e70*/  USHF.L.U32 UR8, UR7, UR5, URZ ;  /* 0x0000000507087299 */ /* 0x000fe2000800063f */
[----:B------:R-:W-:Y:S01]  /*8e80*/  BSSY B0, `(.L_x_301) ;  /* 0x00000cb000007945 */ /* 0x000fe20003800000 */
[----:B------:R-:W-:Y:S01]  /*8e90*/  UMOV UR9, 0x1 ;  /* 0x0000000100097882 */ /* 0x000fe20000000000 */
[----:B------:R-:W-:Y:S01]  /*8ea0*/  ULDC UR7, c[0x0][0x10] ;  /* 0x0000040000077ab9 */ /* 0x000fe20000000800 */
[----:B------:R-:W-:Y:S01]  /*8eb0*/  USHF.L.U32 UR18, UR9, UR5, URZ ;  /* 0x0000000509127299 */ /* 0x000fe2000800063f */
[----:B------:R-:W-:Y:S01]  /*8ec0*/  IMAD.MOV.U32 R9, RZ, RZ, 0x1 ;  /* 0x00000001ff097424 */ /* 0x000fe200078e00ff */
[----:B------:R-:W-:Y:S01]  /*8ed0*/  UIMAD.WIDE.U32 UR6, UR6, UR7, URZ ;  /* 0x00000007060672a5 */ /* 0x000fe2000f8e003f */
[----:B------:R-:W-:Y:S01]  /*8ee0*/  LOP3.LUT R8, R19, 0x2, RZ, 0xfc, !PT ;  /* 0x0000000213087812 */ /* 0x000fe200078efcff */
[----:B------:R-:W-:Y:S01]  /*8ef0*/  ULDC UR5, c[0x0][0x14] ;  /* 0x0000050000057ab9 */ /* 0x000fe20000000800 */
[----:B------:R-:W-:Y:S01]  /*8f00*/  ULDC UR4, c[0x0][0x600] ;  /* 0x0001800000047ab9 */ /* 0x000fe20000000800 */
[----:B------:R-:W-:-:S02]  /*8f10*/  UIMAD.WIDE.U32 UR22, UR6, UR5, URZ ;  /* 0x00000005061672a5 */ /* 0x000fc4000f8e003f */
[----:B------:R-:W-:Y:S02]  /*8f20*/  UIMAD UR13, UR7, UR5, URZ ;  /* 0x00000005070d72a4 */ /* 0x000fe4000f8e023f */
[----:B------:R-:W-:Y:S02]  /*8f30*/  UIADD3 UR4, UR4, -0x1, URZ ;  /* 0xffffffff04047890 */ /* 0x000fe4000fffe03f */
[----:B------:R-:W-:Y:S02]  /*8f40*/  ULOP3.LUT UR17, URZ, UR8, URZ, 0x33, !UPT ;  /* 0x000000083f117292 */ /* 0x000fe4000f8e333f */
[----:B------:R-:W-:Y:S01]  /*8f50*/  UIADD3 UR13, UR23, UR13, URZ ;  /* 0x0000000d170d7290 */ /* 0x000fe2000fffe03f */
[----:B0-----:R-:W-:Y:S01]  /*8f60*/  VIADD R0, R0, 0x3f ;  /* 0x0000003f00007836 */ /* 0x001fe20000000000 */
[----:B------:R-:W-:-:S04]  /*8f70*/  ULDC.64 UR24, c[0x0][0x198] ;  /* 0x0000660000187ab9 */ /* 0x000fc80000000a00 */
[----:B------:R-:W-:Y:S01]  /*8f80*/  SHF.R.S32.HI R3, RZ, 0x1f, R0 ;  /* 0x0000001fff037819 */ /* 0x000fe20000011400 */
[----:B-1----:R-:W-:-:S03]  /*8f90*/  IMAD.SHL.U32 R4, R11, 0x2000, RZ ;  /* 0x000020000b047824 */ /* 0x002fc600078e00ff */
[----:B------:R-:W-:Y:S01]  /*8fa0*/  LEA.HI R10, R3, R0, RZ, 0x6 ;  /* 0x00000000030a7211 */ /* 0x000fe200078f30ff */
[----:B------:R-:W-:Y:S02]  /*8fb0*/  IMAD.SHL.U32 R11, R11, 0x80, RZ ;  /* 0x000000800b0b7824 */ /* 0x000fe400078e00ff */
[----:B------:R-:W-:Y:S01]  /*8fc0*/  IMAD.MOV.U32 R0, RZ, RZ, 0x1 ;  /* 0x00000001ff007424 */ /* 0x000fe200078e00ff */
[----:B------:R-:W-:Y:S01]  /*8fd0*/  LOP3.LUT R4, R4, 0x2000, RZ, 0xc0, !PT ;  /* 0x0000200004047812 */ /* 0x000fe200078ec0ff */
[----:B------:R-:W-:Y:S01]  /*8fe0*/  IMAD.MOV.U32 R3, RZ, RZ, RZ ;  /* 0x000000ffff037224 */ /* 0x000fe200078e00ff */
[----:B------:R-:W-:Y:S02]  /*8ff0*/  SHF.R.S32.HI R10, RZ, 0x6, R10 ;  /* 0x00000006ff0a7819 */ /* 0x000fe4000001140a */
[----:B------:R-:W-:Y:S01]  /*9000*/  LOP3.LUT R11, R11, 0x80, RZ, 0xc0, !PT ;  /* 0x000000800b0b7812 */ /* 0x000fe200078ec0ff */
[----:B------:R-:W-:Y:S02]  /*9010*/  VIADD R12, R4, 0x12180 ;  /* 0x00012180040c7836 */ /* 0x000fe40000000000 */
[----:B------:R-:W-:-:S07]  /*9020*/  VIADD R13, R10, 0x1 ;  /* 0x000000010a0d7836 */ /* 0x000fce0000000000 */
.L_x_312:
[----:B------:R-:W-:-:S03]  /*9030*/  UMOV UR5, 0xffffffff ;  /* 0xffffffff00057882 */ /* 0x000fc60000000000 */
[----:B------:R-:W-:Y:S05]  /*9040*/  BRA.DIV UR5, `(.L_x_302) ;  /* 0x0000001205587947 */ /* 0x000fea000b800000 */
[----:B------:R-:W-:-:S13]  /*9050*/  ELECT P6, URZ, PT ;  /* 0x00000000003f782f */ /* 0x000fda00038c0000 */
.L_x_328:
[----:B------:R-:W0:Y:S01]  /*9060*/  LDC R4, c[0x0][0x28c] ;  /* 0x0000a300ff047b82 */ /* 0x000e220000000800 */
[----:B------:R-:W-:Y:S01]  /*9070*/  BSSY B1, `(.L_x_303) ;  /* 0x0000038000017945 */ /* 0x000fe20003800000 */
[----:B0-----:R-:W-:-:S13]  /*9080*/  ISETP.LT.OR P6, PT, R4, 0x1, !P6 ;  /* 0x000000010400780c */ /* 0x001fda00077c1670 */
[----:B------:R-:W-:Y:S05]  /*9090*/  @P6 BRA `(.L_x_304) ;  /* 0x0000000000d46947 */ /* 0x000fea0003800000 */
[----:B------:R-:W-:Y:S02]  /*90a0*/  IMAD R20, R20, 0x100, R11 ;  /* 0x0000010014147824 */ /* 0x000fe400078e020b */
[----:B------:R-:W-:Y:S02]  /*90b0*/  IMAD.SHL.U32 R21, R21, 0x80, RZ ;  /* 0x0000008015157824 */ /* 0x000fe400078e00ff */
[----:B------:R-:W-:Y:S02]  /*90c0*/  IMAD.MOV.U32 R24, RZ, RZ, RZ ;  /* 0x000000ffff187224 */ /* 0x000fe400078e00ff */
[----:B------:R-:W-:Y:S02]  /*90d0*/  IMAD.MOV.U32 R4, RZ, RZ, R13 ;  /* 0x000000ffff047224 */ /* 0x000fe400078e000d */
[----:B------:R-:W-:Y:S02]  /*90e0*/  IMAD.MOV.U32 R5, RZ, RZ, R0 ;  /* 0x000000ffff057224 */ /* 0x000fe400078e0000 */
[----:B------:R-:W-:-:S07]  /*90f0*/  IMAD.MOV.U32 R7, RZ, RZ, R3 ;  /* 0x000000ffff077224 */ /* 0x000fce00078e0003 */
.L_x_307:
[----:B------:R-:W0:Y:S01]  /*9100*/  S2R R15, SR_CgaCtaId ;  /* 0x00000000000f7919 */ /* 0x000e220000008800 */
[----:B------:R-:W-:Y:S02]  /*9110*/  MOV R14, 0x400 ;  /* 0x00000400000e7802 */ /* 0x000fe40000000f00 */
[----:B------:R-:W-:Y:S02]  /*9120*/  LOP3.LUT P1, RZ, R18, 0x7f, RZ, 0xc0, !PT ;  /* 0x0000007f12ff7812 */ /* 0x000fe4000782c0ff */
[----:B0-----:R-:W-:Y:S02]  /*9130*/  LEA R22, R15, R14, 0x18 ;  /* 0x0000000e0f167211 */ /* 0x001fe400078ec0ff */
[----:B------:R-:W-:-:S09]  /*9140*/  SHF.L.U32 R14, R5, 0x1f, RZ ;  /* 0x0000001f050e7819 */ /* 0x000fd200000006ff */
[----:B------:R-:W0:Y:S01]  /*9150*/  @!P1 LDC R15, c[0x0][0x500] ;  /* 0x00014000ff0f9b82 */ /* 0x000e220000000800 */
[----:B------:R-:W-:-:S04]  /*9160*/  IMAD R23, R7, 0x8, R22 ;  /* 0x0000000807177824 */ /* 0x000fc800078e0216 */
[----:B------:R-:W1:Y:S02]  /*9170*/  SYNCS.PHASECHK.TRANS64.TRYWAIT P0, [R23+URZ+0x48], R14 ;  /* 0x0000480e170075a7 */ /* 0x000e64000800017f */
[----:B-1----:R-:W-:Y:S05]  /*9180*/  @!P0 BRA `(.L_x_305) ;  /* 0x0000001000288947 */ /* 0x002fea0003800000 */
.L_x_329:
[----:B-1----:R-:W-:Y:S01]  /*9190*/  PRMT R14, R8, 0x9910, RZ ;  /* 0x00009910080e7816 */ /* 0x002fe200000000ff */
[----:B0-----:R0:W-:Y:S03]  /*91a0*/  @!P1 SYNCS.ARRIVE.TRANS64 RZ, [R23+URZ], R15 ;  /* 0x0000000f17ff99a7 */ /* 0x0011e6000800003f */
[----:B------:R-:W-:-:S13]  /*91b0*/  ISETP.NE.AND P0, PT, R14, 0x2, PT ;  /* 0x000000020e00780c */ /* 0x000fda0003f05270 */
[----:B0-----:R-:W-:Y:S05]  /*91c0*/  @P0 BRA `(.L_x_306) ;  /* 0x0000000000040947 */ /* 0x001fea0003800000 */
[----:B------:R-:W-:Y:S01]  /*91d0*/  BPT.TRAP 0x1 ;  /* 0x000000040000795c */ /* 0x000fe20000300000 */
.L_x_306:
[----:B------:R-:W-:Y:S01]  /*91e0*/  R2UR UR19, R22 ;  /* 0x00000000161372ca */ /* 0x000fe200000e0000 */
[----:B------:R-:W-:Y:S01]  /*91f0*/  IMAD R22, R7, 0x2000, R22 ;  /* 0x0000200007167824 */ /* 0x000fe200078e0216 */
[----:B------:R-:W-:Y:S01]  /*9200*/  R2UR UR9, R23 ;  /* 0x00000000170972ca */ /* 0x000fe200000e0000 */
[----:B------:R-:W-:Y:S01]  /*9210*/  IMAD R14, R7, 0x4000, R12 ;  /* 0x00004000070e7824 */ /* 0x000fe200078e020c */
[----:B------:R-:W-:Y:S01]  /*9220*/  UIADD3 UR6, UP0, UR24, 0xf0, URZ ;  /* 0x000000f018067890 */ /* 0x000fe2000ff1e03f */
[----:B------:R-:W-:Y:S01]  /*9230*/  VIADD R4, R4, 0xffffffff ;  /* 0xffffffff04047836 */ /* 0x000fe20000000000 */
[----:B------:R-:W-:Y:S01]  /*9240*/  R2UR UR5, R22 ;  /* 0x00000000160572ca */ /* 0x000fe200000e0000 */
[----:B------:R-:W-:Y:S01]  /*9250*/  UIADD3 UR26, UP1, UR24, 0x1f0, URZ ;  /* 0x000001f0181a7890 */ /* 0x000fe2000ff3e03f */
[----:B------:R-:W-:Y:S01]  /*9260*/  R2UR UR8, R14 ;  /* 0x000000000e0872ca */ /* 0x000fe200000e0000 */
[----:B------:R-:W-:Y:S01]  /*9270*/  UIADD3.X UR7, URZ, UR25, URZ, UP0, !UPT ;  /* 0x000000193f077290 */ /* 0x000fe200087fe43f */
[----:B------:R-:W-:Y:S01]  /*9280*/  R2UR UR11, R21 ;  /* 0x00000000150b72ca */ /* 0x000fe200000e0000 */
[----:B------:R-:W-:Y:S01]  /*9290*/  VIADD R7, R7, 0x1 ;  /* 0x0000000107077836 */ /* 0x000fe20000000000 */
[----:B------:R-:W-:Y:S01]  /*92a0*/  R2UR UR10, R24 ;  /* 0x00000000180a72ca */ /* 0x000fe200000e0000 */
[----:B------:R-:W-:Y:S01]  /*92b0*/  UIADD3.X UR27, URZ, UR25, URZ, UP1, !UPT ;  /* 0x000000193f1b7290 */ /* 0x000fe20008ffe43f */
[----:B------:R-:W-:Y:S01]  /*92c0*/  R2UR UR12, R6 ;  /* 0x00000000060c72ca */ /* 0x000fe200000e0000 */
[----:B------:R-:W-:Y:S01]  /*92d0*/  UMOV UR14, 0x0 ;  /* 0x00000000000e7882 */ /* 0x000fe20000000000 */
[----:B------:R-:W-:Y:S01]  /*92e0*/  R2UR UR20, R20 ;  /* 0x00000000141472ca */ /* 0x000fe200000e0000 */
[----:B------:R-:W-:Y:S01]  /*92f0*/  UMOV UR15, 0x10000000 ;  /* 0x10000000000f7882 */ /* 0x000fe20000000000 */
[----:B------:R-:W-:Y:S01]  /*9300*/  ISETP.GT.AND P1, PT, R4, 0x1, PT ;  /* 0x000000010400780c */ /* 0x000fe20003f24270 */
[----:B------:R-:W-:Y:S01]  /*9310*/  UIADD3 UR16, UR5, 0x180, URZ ;  /* 0x0000018005107890 */ /* 0x000fe2000fffe03f */
[----:B------:R-:W-:Y:S01]  /*9320*/  ISETP.NE.AND P0, PT, R7, 0x9, PT ;  /* 0x000000090700780c */ /* 0x000fe20003f05270 */
[----:B------:R-:W-:Y:S01]  /*9330*/  UIADD3 UR5, UR19, UR8, URZ ;  /* 0x0000000813057290 */ /* 0x000fe2000fffe03f */
[----:B------:R-:W-:Y:S01]  /*9340*/  VIADD R24, R24, 0x40 ;  /* 0x0000004018187836 */ /* 0x000fe20000000000 */
[----:B------:R-:W-:Y:S01]  /*9350*/  UMOV UR21, 0x30000 ;  /* 0x0003000000157882 */ /* 0x000fe20000000000 */
[----:B------:R-:W-:-:S02]  /*9360*/  SEL R14, RZ, 0x1, P0 ;  /* 0x00000001ff0e7807 */ /* 0x000fc40000000000 */
[----:B------:R-:W-:Y:S01]  /*9370*/  UMOV UR8, UR16 ;  /* 0x0000001000087c82 */ /* 0x000fe20008000000 */
[----:B------:R-:W-:Y:S01]  /*9380*/  SEL R7, R7, RZ, P0 ;  /* 0x000000ff07077207 */ /* 0x000fe20000000000 */
[----:B------:R0:W-:Y:S01]  /*9390*/  UTMALDG.3D [UR8], [UR6], desc[UR14] ;  /* 0x00000e08060075b4 */ /* 0x0001e20008011000 */
[----:B------:R-:W-:Y:S01]  /*93a0*/  LOP3.LUT R5, R5, R14, RZ, 0x3c, !PT ;  /* 0x0000000e05057212 */ /* 0x000fe200078e3cff */
[----:B0-----:R-:W-:Y:S01]  /*93b0*/  UMOV UR11, UR20 ;  /* 0x00000014000b7c82 */ /* 0x001fe20008000000 */
[----:B------:R-:W-:Y:S02]  /*93c0*/  UMOV UR8, UR5 ;  /* 0x0000000500087c82 */ /* 0x000fe40008000000 */
[----:B------:R0:W-:Y:S02]  /*93d0*/  UTMALDG.3D.MULTICAST [UR8], [UR26], UR21, desc[UR14] ;  /* 0x00000e081a0073b4 */ /* 0x0001e40008011815 */
[----:B0-----:R-:W-:Y:S05]  /*93e0*/  @P1 BRA `(.L_x_307) ;  /* 0xfffffffc00441947 */ /* 0x001fea000383ffff */
.L_x_304:
[----:B------:R-:W-:Y:S05]  /*93f0*/  BSYNC B1 ;  /* 0x0000000000017941 */ /* 0x000fea0003800000 */
.L_x_303:
[----:B------:R-:W-:Y:S01]  /*9400*/  LOP3.LUT P1, RZ, R9, 0xff, RZ, 0xc0, !PT ;  /* 0x000000ff09ff7812 */ /* 0x000fe2000782c0ff */
[C---:B------:R-:W-:Y:S01]  /*9410*/  IMAD.IADD R6, R10.reuse, 0x1, R3 ;  /* 0x000000010a067824 */ /* 0x040fe200078e0203 */
[----:B------:R-:W-:Y:S01]  /*9420*/  ULDC.64 UR6, c[0x0][0x650] ;  /* 0x0001940000067ab9 */ /* 0x000fe20000000a00 */
[----:B------:R-:W-:Y:S01]  /*9430*/  ISETP.GE.U32.AND P2, PT, R10, 0x9, PT ;  /* 0x000000090a00780c */ /* 0x000fe20003f46070 */
[----:B------:R-:W-:Y:S01]  /*9440*/  BSSY B1, `(.L_x_308) ;  /* 0x000006c000017945 */ /* 0x000fe20003800000 */
[----:B------:R-:W-:Y:S01]  /*9450*/  IMAD.MOV.U32 R21, RZ, RZ, -0x1 ;  /* 0xffffffffff157424 */ /* 0x000fe200078e00ff */
[----:B------:R-:W-:Y:S01]  /*9460*/  ISETP.GT.U32.AND P0, PT, R6, 0x8, PT ;  /* 0x000000080600780c */ /* 0x000fe20003f04070 */
[----:B------:R-:W-:Y:S01]  /*9470*/  IMAD.MOV.U32 R20, RZ, RZ, -0x1 ;  /* 0xffffffffff147424 */ /* 0x000fe200078e00ff */
[----:B------:R-:W-:Y:S02]  /*9480*/  PRMT R9, RZ, 0x7610, R9 ;  /* 0x00007610ff097816 */ /* 0x000fe40000000009 */
[----:B------:R-:W-:-:S03]  /*9490*/  ISETP.LT.U32.AND P0, PT, R10, 0x9, P0 ;  /* 0x000000090a00780c */ /* 0x000fc60000701070 */
[----:B------:R-:W0:Y:S01]  /*94a0*/  @P1 S2R R5, SR_CgaCtaId ;  /* 0x0000000000051919 */ /* 0x000e220000008800 */
[----:B------:R-:W-:-:S04]  /*94b0*/  @P1 MOV R4, 0x400 ;  /* 0x0000040000041802 */ /* 0x000fc80000000f00 */
[----:B0-----:R-:W-:Y:S01]  /*94c0*/  @P1 LEA R3, R5, R4, 0x18 ;  /* 0x0000000405031211 */ /* 0x001fe200078ec0ff */
[----:B------:R-:W-:-:S03]  /*94d0*/  IMAD.WIDE.U32 R4, R6, 0x38e38e39, RZ ;  /* 0x38e38e3906047825 */ /* 0x000fc600078e00ff */
[----:B------:R0:W-:Y:S01]  /*94e0*/  @P1 SYNCS.ARRIVE.TRANS64.A1T0 RZ, [R3+URZ+0xa8], RZ ;  /* 0x0000a8ff03ff19a7 */ /* 0x0001e2000810003f */
[----:B------:R-:W-:Y:S02]  /*94f0*/  IADD3 R16, P1, R16, UR22, RZ ;  /* 0x0000001610107c10 */ /* 0x000fe4000ff3e0ff */
[----:B------:R-:W-:Y:S02]  /*9500*/  SHF.R.U32.HI R5, RZ, 0x1, R5 ;  /* 0x00000001ff057819 */ /* 0x000fe40000011605 */
[----:B------:R-:W-:Y:S02]  /*9510*/  IADD3.X R17, R17, UR13, RZ, P1, !PT ;  /* 0x0000000d11117c10 */ /* 0x000fe40008ffe4ff */
[----:B------:R-:W-:Y:S02]  /*9520*/  PRMT R4, RZ, 0x7610, R4 ;  /* 0x00007610ff047816 */ /* 0x000fe40000000004 */
[----:B0-----:R-:W-:Y:S02]  /*9530*/  SEL R3, RZ, 0x1, !P0 ;  /* 0x00000001ff037807 */ /* 0x001fe40004000000 */
[----:B------:R-:W-:-:S02]  /*9540*/  ISETP.GE.U32.AND P0, PT, R16, UR6, PT ;  /* 0x0000000610007c0c */ /* 0x000fc4000bf06070 */
[----:B------:R-:W-:Y:S01]  /*9550*/  LOP3.LUT R0, R0, R3, RZ, 0x3c, !PT ;  /* 0x0000000300007212 */ /* 0x000fe200078e3cff */
[----:B------:R-:W-:Y:S01]  /*9560*/  IMAD R3, R5, -0x9, R6 ;  /* 0xfffffff705037824 */ /* 0x000fe200078e0206 */
[----:B------:R-:W-:Y:S01]  /*9570*/  ISETP.GE.U32.AND.EX P0, PT, R17, UR7, PT, P0 ;  /* 0x0000000711007c0c */ /* 0x000fe2000bf06100 */
[----:B------:R-:W-:Y:S01]  /*9580*/  IMAD.MOV.U32 R6, RZ, RZ, -0x1 ;  /* 0xffffffffff067424 */ /* 0x000fe200078e00ff */
[----:B------:R-:W-:-:S11]  /*9590*/  @P2 LOP3.LUT R0, R0, 0x1, R5, 0x78, !PT ;  /* 0x0000000100002812 */ /* 0x000fd600078e7805 */
[----:B------:R-:W-:Y:S05]  /*95a0*/  @P0 BRA `(.L_x_309) ;  /* 0x0000000400540947 */ /* 0x000fea0003800000 */
[----:B------:R-:W0:Y:S01]  /*95b0*/  S2R R15, SR_CTAID.X ;  /* 0x00000000000f7919 */ /* 0x000e220000002500 */
[----:B------:R-:W-:Y:S01]  /*95c0*/  ULDC.64 UR6, c[0x0][0x628] ;  /* 0x00018a0000067ab9 */ /* 0x000fe20000000a00 */
[----:B------:R-:W-:Y:S01]  /*95d0*/  ULDC UR8, c[0x0][0x630] ;  /* 0x00018c0000087ab9 */ /* 0x000fe20000000800 */
[----:B------:R-:W-:Y:S01]  /*95e0*/  ISETP.NE.U32.AND P0, PT, RZ, UR6, PT ;  /* 0x00000006ff007c0c */ /* 0x000fe2000bf05070 */
[----:B------:R-:W1:Y:S01]  /*95f0*/  S2R R20, SR_CTAID.Y ;  /* 0x0000000000147919 */ /* 0x000e620000002600 */
[----:B------:R-:W-:Y:S01]  /*9600*/  ULDC UR9, c[0x0][0x150] ;  /* 0x0000540000097ab9 */ /* 0x000fe20000000800 */
[----:B------:R-:W-:Y:S01]  /*9610*/  IMAD.MOV.U32 R4, RZ, RZ, R16 ;  /* 0x000000ffff047224 */ /* 0x000fe200078e0010 */
[----:B------:R-:W-:Y:S01]  /*9620*/  ISETP.NE.AND.EX P0, PT, RZ, UR7, PT, P0 ;  /* 0x00000007ff007c0c */ /* 0x000fe2000bf05300 */
[----:B------:R-:W-:Y:S01]  /*9630*/  IMAD.MOV.U32 R5, RZ, RZ, R17 ;  /* 0x000000ffff057224 */ /* 0x000fe200078e0011 */
[----:B0-----:R-:W-:-:S11]  /*9640*/  I2FP.F32.U32 R22, R15 ;  /* 0x0000000f00167245 */ /* 0x001fd60000201000 */
[----:B------:R-:W-:Y:S05]  /*9650*/  @!P0 BRA `(.L_x_310) ;  /* 0x0000000000288947 */ /* 0x000fea0003800000 */
[----:B------:R-:W-:Y:S02]  /*9660*/  ULDC UR5, c[0x0][0x634] ;  /* 0x00018d0000057ab9 */ /* 0x000fe40000000800 */
[----:B------:R-:W-:-:S05]  /*9670*/  IADD3 R5, P0, R16, UR5, RZ ;  /* 0x0000000510057c10 */ /* 0x000fca000ff1e0ff */
[----:B------:R-:W-:-:S04]  /*9680*/  IMAD.X R21, RZ, RZ, R17, P0 ;  /* 0x000000ffff157224 */ /* 0x000fc800000e0611 */
[----:B------:R-:W-:-:S04]  /*9690*/  IMAD.WIDE.U32 R6, R21, UR6, RZ ;  /* 0x0000000615067c25 */ /* 0x000fc8000f8e00ff */
[----:B------:R-:W-:-:S04]  /*96a0*/  IMAD.WIDE.U32 R6, P0, R5, UR7, R6 ;  /* 0x0000000705067c25 */ /* 0x000fc8000f800006 */
[----:B------:R-:W-:-:S04]  /*96b0*/  IMAD.WIDE.U32 R4, R5, UR6, RZ ;  /* 0x0000000605047c25 */ /* 0x000fc8000f8e00ff */
[----:B------:R-:W-:Y:S01]  /*96c0*/  IMAD.MOV.U32 R4, RZ, RZ, R7 ;  /* 0x000000ffff047224 */ /* 0x000fe200078e0007 */
[----:B------:R-:W-:Y:S01]  /*96d0*/  IADD3 RZ, P1, R5, R6, RZ ;  /* 0x0000000605ff7210 */ /* 0x000fe20007f3e0ff */
[----:B------:R-:W-:-:S04]  /*96e0*/  IMAD.X R5, RZ, RZ, RZ, P0 ;  /* 0x000000ffff057224 */ /* 0x000fc800000e06ff */
[----:B------:R-:W-:-:S08]  /*96f0*/  IMAD.WIDE.U32.X R4, R21, UR7, R4, P1 ;  /* 0x0000000715047c25 */ /* 0x000fd000088e0404 */
.L_x_310:
[--C-:B------:R-:W-:Y:S01]  /*9700*/  SHF.R.U64 R14, R4, UR8, R5.reuse ;  /* 0x00000008040e7c19 */ /* 0x100fe20008001205 */
[----:B------:R-:W-:Y:S01]  /*9710*/  FMUL R22, R22, UR9 ;  /* 0x0000000916167c20 */ /* 0x000fe20008400000 */
[----:B------:R-:W-:Y:S01]  /*9720*/  SHF.R.U32.HI R4, RZ, UR8, R5 ;  /* 0x00000008ff047c19 */ /* 0x000fe20008011605 */
[----:B------:R-:W0:Y:S01]  /*9730*/  LDC R6, c[0x0][0x144] ;  /* 0x00005100ff067b82 */ /* 0x000e220000000800 */
[----:B------:R-:W-:Y:S01]  /*9740*/  IADD3 R5, P0, RZ, -R14, RZ ;  /* 0x8000000eff057210 */ /* 0x000fe20007f1e0ff */
[----:B------:R-:W-:Y:S01]  /*9750*/  ULDC UR5, c[0x0][0x154] ;  /* 0x0000550000057ab9 */ /* 0x000fe20000000800 */
[----:B-1----:R-:W-:Y:S01]  /*9760*/  I2FP.F32.U32 R7, R20 ;  /* 0x0000001400077245 */ /* 0x002fe20000201000 */
[----:B------:R-:W1:Y:S01]  /*9770*/  F2I.U32.TRUNC.NTZ R22, R22 ;  /* 0x0000001600167305 */ /* 0x000e62000020f000 */
[----:B------:R-:W-:Y:S01]  /*9780*/  ULDC.64 UR6, c[0x0][0x620] ;  /* 0x0001880000067ab9 */ /* 0x000fe20000000a00 */
[----:B------:R-:W-:Y:S01]  /*9790*/  IMAD.X R4, RZ, RZ, ~R4, P0 ;  /* 0x000000ffff047224 */ /* 0x000fe200000e0e04 */
[----:B------:R-:W-:Y:S01]  /*97a0*/  ISETP.NE.AND P2, PT, R2, 0x1, PT ;  /* 0x000000010200780c */ /* 0x000fe20003f45270 */
[----:B------:R-:W-:Y:S01]  /*97b0*/  FMUL R23, R7, UR5 ;  /* 0x0000000507177c20 */ /* 0x000fe20008400000 */
[----:B------:R-:W2:Y:S01]  /*97c0*/  LDC R25, c[0x0][0x148] ;  /* 0x00005200ff197b82 */ /* 0x000ea20000000800 */
[----:B------:R-:W-:Y:S01]  /*97d0*/  IMAD R4, R4, UR6, RZ ;  /* 0x0000000604047c24 */ /* 0x000fe2000f8e02ff */
[----:B------:R-:W-:-:S03]  /*97e0*/  ULDC UR5, c[0x0][0x618] ;  /* 0x0001860000057ab9 */ /* 0x000fc60000000800 */
[----:B------:R-:W3:Y:S01]  /*97f0*/  F2I.U32.TRUNC.NTZ R23, R23 ;  /* 0x0000001700177305 */ /* 0x000ee2000020f000 */
[C---:B------:R-:W-:Y:S02]  /*9800*/  IMAD R7, R5.reuse, UR7, R4 ;  /* 0x0000000705077c24 */ /* 0x040fe4000f8e0204 */
[----:B------:R-:W-:Y:S01]  /*9810*/  IMAD.WIDE.U32 R4, R5, UR6, R16 ;  /* 0x0000000605047c25 */ /* 0x000fe2000f8e0010 */
[----:B------:R-:W-:Y:S02]  /*9820*/  ULDC.64 UR6, c[0x0][0x640] ;  /* 0x0001900000067ab9 */ /* 0x000fe40000000a00 */
[----:B------:R-:W-:Y:S01]  /*9830*/  ISETP.NE.U32.AND P0, PT, RZ, UR6, PT ;  /* 0x00000006ff007c0c */ /* 0x000fe2000bf05070 */
[----:B------:R-:W-:Y:S02]  /*9840*/  IMAD.IADD R5, R5, 0x1, R7 ;  /* 0x0000000105057824 */ /* 0x000fe400078e0207 */
[----:B-1----:R-:W-:Y:S01]  /*9850*/  IMAD.MOV R22, RZ, RZ, -R22 ;  /* 0x000000ffff167224 */ /* 0x002fe200078e0a16 */
[----:B------:R-:W-:-:S02]  /*9860*/  ISETP.NE.AND.EX P0, PT, RZ, UR7, PT, P0 ;  /* 0x00000007ff007c0c */ /* 0x000fc4000bf05300 */
[----:B------:R-:W-:Y:S01]  /*9870*/  SHF.R.U64 R21, R4, UR5, R5 ;  /* 0x0000000504157c19 */ /* 0x000fe20008001205 */
[----:B0-----:R-:W-:Y:S01]  /*9880*/  IMAD R15, R6, R22, R15 ;  /* 0x00000016060f7224 */ /* 0x001fe200078e020f */
[----:B------:R-:W-:Y:S01]  /*9890*/  SHF.R.U32.HI R4, RZ, UR5, R5 ;  /* 0x00000005ff047c19 */ /* 0x000fe20008011605 */
[----:B------:R-:W-:Y:S01]  /*98a0*/  ULDC UR5, c[0x0][0x608] ;  /* 0x0001820000057ab9 */ /* 0x000fe20000000800 */
[----:B---3--:R-:W-:Y:S02]  /*98b0*/  IMAD.MOV R6, RZ, RZ, -R23 ;  /* 0x000000ffff067224 */ /* 0x008fe400078e0a17 */
[--C-:B------:R-:W-:Y:S02]  /*98c0*/  SHF.R.U64 R22, R21, UR5, R4.reuse ;  /* 0x0000000515167c19 */ /* 0x100fe40008001204 */
[----:B------:R-:W-:Y:S01]  /*98d0*/  SHF.R.U32.HI R5, RZ, UR5, R4 ;  /* 0x00000005ff057c19 */ /* 0x000fe20008011604 */
[----:B------:R-:W-:Y:S01]  /*98e0*/  ULDC UR5, c[0x0][0x658] ;  /* 0x0001960000057ab9 */ /* 0x000fe20000000800 */
[----:B--2---:R-:W-:-:S02]  /*98f0*/  @P2 IMAD R15, R25, R6, R20 ;  /* 0x00000006190f2224 */ /* 0x004fc400078e0214 */
[--C-:B------:R-:W-:Y:S02]  /*9900*/  SHF.R.U64 R20, R22, UR5, R5.reuse ;  /* 0x0000000516147c19 */ /* 0x100fe40008001205 */
[----:B------:R-:W-:-:S03]  /*9910*/  SHF.R.U32.HI R23, RZ, UR5, R5 ;  /* 0x00000005ff177c19 */ /* 0x000fc60008011605 */
[----:B------:R-:W-:Y:S02]  /*9920*/  IMAD.MOV.U32 R6, RZ, RZ, R20 ;  /* 0x000000ffff067224 */ /* 0x000fe400078e0014 */
[----:B------:R-:W-:Y:S01]  /*9930*/  IMAD.MOV.U32 R5, RZ, RZ, R23 ;  /* 0x000000ffff057224 */ /* 0x000fe200078e0017 */
[----:B------:R-:W-:Y:S06]  /*9940*/  @!P0 BRA `(.L_x_311) ;  /* 0x00000000002c8947 */ /* 0x000fec0003800000 */
        /* <DEDUP_REMOVED lines=9> */
[----:B------:R-:W-:-:S04]  /*99e0*/  IMAD.WIDE.U32.X R4, R23, UR7, R4, P1 ;  /* 0x0000000717047c25 */ /* 0x000fc800088e0404 */
[----:B------:R-:W-:-:S07]  /*99f0*/  IMAD.MOV.U32 R6, RZ, RZ, R4 ;  /* 0x000000ffff067224 */ /* 0x000fce00078e0004 */
.L_x_311:
[----:B------:R-:W-:Y:S01]  /*9a00*/  ULDC UR5, c[0x0][0x648] ;  /* 0x0001920000057ab9 */ /* 0x000fe20000000800 */
[----:B------:R-:W-:Y:S01]  /*9a10*/  LOP3.LUT R4, R22, UR17, RZ, 0xc0, !PT ;  /* 0x0000001116047c12 */ /* 0x000fe2000f8ec0ff */
[----:B------:R-:W-:Y:S01]  /*9a20*/  ULDC UR6, c[0x0][0x610] ;  /* 0x0001840000067ab9 */ /* 0x000fe20000000800 */
[----:B------:R-:W-:Y:S01]  /*9a30*/  SHF.R.U64 R5, R6, UR5, R5 ;  /* 0x0000000506057c19 */ /* 0x000fe20008001205 */
[----:B------:R-:W-:Y:S01]  /*9a40*/  ULDC UR5, c[0x0][0x638] ;  /* 0x00018e0000057ab9 */ /* 0x000fe20000000800 */
[----:B------:R-:W-:-:S03]  /*9a50*/  LOP3.LUT R21, R21, UR4, RZ, 0xc0, !PT ;  /* 0x0000000415157c12 */ /* 0x000fc6000f8ec0ff */
[----:B------:R-:W-:Y:S02]  /*9a60*/  IMAD.MOV R7, RZ, RZ, -R5 ;  /* 0x000000ffff077224 */ /* 0x000fe400078e0a05 */
[----:B------:R-:W-:Y:S02]  /*9a70*/  IMAD R4, R5, UR18, R4 ;  /* 0x0000001205047c24 */ /* 0x000fe4000f8e0204 */
[----:B------:R-:W-:Y:S01]  /*9a80*/  IMAD R20, R7, UR5, R20 ;  /* 0x0000000507147c24 */ /* 0x000fe2000f8e0214 */
[----:B------:R-:W-:Y:S01]  /*9a90*/  ULDC UR5, c[0x0][0x600] ;  /* 0x0001800000057ab9 */ /* 0x000fe20000000800 */
[----:B------:R-:W-:Y:S02]  /*9aa0*/  IMAD R15, R4, UR6, R15 ;  /* 0x00000006040f7c24 */ /* 0x000fe4000f8e020f */
[----:B------:R-:W-:Y:S02]  /*9ab0*/  IMAD R6, R20, UR5, R21 ;  /* 0x0000000514067c24 */ /* 0x000fe4000f8e0215 */
[----:B------:R-:W-:-:S03]  /*9ac0*/  IMAD.MOV.U32 R4, RZ, RZ, 0x1 ;  /* 0x00000001ff047424 */ /* 0x000fc600078e00ff */
[----:B------:R-:W-:Y:S02]  /*9ad0*/  SEL R20, R6, R15, !P2 ;  /* 0x0000000f06147207 */ /* 0x000fe40005000000 */
[----:B------:R-:W-:Y:S01]  /*9ae0*/  SEL R21, R15, R6, !P2 ;  /* 0x000000060f157207 */ /* 0x000fe20005000000 */
[----:B------:R-:W-:-:S07]  /*9af0*/  IMAD.MOV.U32 R6, RZ, RZ, R14 ;  /* 0x000000ffff067224 */ /* 0x000fce00078e000e */
.L_x_309:
[----:B------:R-:W-:Y:S05]  /*9b00*/  BSYNC B1 ;  /* 0x0000000000017941 */ /* 0x000fea0003800000 */
.L_x_308:
[----:B------:R-:W-:-:S13]  /*9b10*/  LOP3.LUT P0, RZ, R4, 0xff, RZ, 0xc0, !PT ;  /* 0x000000ff04ff7812 */ /* 0x000fda000780c0ff */
[----:B------:R-:W-:Y:S05]  /*9b20*/  @P0 BRA `(.L_x_312) ;  /* 0xfffffff400400947 */ /* 0x000fea000383ffff */
[----:B------:R-:W-:Y:S05]  /*9b30*/  BSYNC B0 ;  /* 0x0000000000007941 */ /* 0x000fea0003800000 */
.L_x_301:
[----:B------:R-:W-:-:S03]  /*9b40*/  UMOV UR5, 0xffffffff ;  /* 0xffffffff00057882 */ /* 0x000fc60000000000 */
[----:B------:R-:W-:Y:S05]  /*9b50*/  BRA.DIV UR5, `(.L_x_313) ;  /* 0x0000000605c87947 */ /* 0x000fea000b800000 */
[----:B------:R-:W-:-:S13]  /*9b60*/  ELECT P6, URZ, PT ;  /* 0x00000000003f782f */ /* 0x000fda00038c0000 */
.L_x_332:
[----:B------:R-:W-:Y:S04]  /*9b70*/  BSSY B0, `(.L_x_314) ;  /* 0x0000058000007945 */ /* 0x000fe80003800000 */
[----:B------:R-:W-:Y:S05]  /*9b80*/  @!P6 BRA `(.L_x_315) ;  /* 0x000000040058e947 */ /* 0x000fea0003800000 */
[----:B------:R-:W-:-:S04]  /*9b90*/  LOP3.LUT R19, R19, 0x2, RZ, 0xfc, !PT ;  /* 0x0000000213137812 */ /* 0x000fc800078efcff */
[----:B------:R-:W-:-:S13]  /*9ba0*/  ISETP.NE.AND P0, PT, R19, 0x3, PT ;  /* 0x000000031300780c */ /* 0x000fda0003f05270 */
[----:B------:R-:W-:Y:S05]  /*9bb0*/  @!P0 BRA `(.L_x_316) ;  /* 0x0000000000048947 */ /* 0x000fea0003800000 */
[----:B------:R-:W-:Y:S01]  /*9bc0*/  BPT.TRAP 0x1 ;  /* 0x000000040000795c */ /* 0x000fe20000300000 */
.L_x_316:
[----:B------:R-:W0:Y:S01]  /*9bd0*/  S2R R5, SR_CgaCtaId ;  /* 0x0000000000057919 */ /* 0x000e220000008800 */
[----:B------:R-:W-:Y:S02]  /*9be0*/  MOV R2, 0x400 ;  /* 0x0000040000027802 */ /* 0x000fe40000000f00 */
[----:B------:R-:W-:Y:S02]  /*9bf0*/  SHF.L.U32 R4, R0, 0x1f, RZ ;  /* 0x0000001f00047819 */ /* 0x000fe400000006ff */
[----:B0-----:R-:W-:-:S05]  /*9c00*/  LEA R2, R5, R2, 0x18 ;  /* 0x0000000205027211 */ /* 0x001fca00078ec0ff */
[----:B------:R-:W-:-:S04]  /*9c10*/  VIADD R2, R2, 0x48 ;  /* 0x0000004802027836 */ /* 0x000fc80000000000 */
[C---:B------:R-:W-:Y:S02]  /*9c20*/  IMAD R7, R3.reuse, 0x8, R2 ;  /* 0x0000000803077824 */ /* 0x040fe400078e0202 */
[----:B------:R-:W-:Y:S02]  /*9c30*/  VIADD R3, R3, 0x1 ;  /* 0x0000000103037836 */ /* 0x000fe40000000000 */
[----:B------:R-:W0:Y:S03]  /*9c40*/  SYNCS.PHASECHK.TRANS64.TRYWAIT P0, [R7+URZ], R4 ;  /* 0x00000004070075a7 */ /* 0x000e26000800017f */
[----:B------:R-:W-:-:S04]  /*9c50*/  ISETP.NE.AND P1, PT, R3, 0x9, PT ;  /* 0x000000090300780c */ /* 0x000fc80003f25270 */
[----:B------:R-:W-:Y:S02]  /*9c60*/  SEL R5, RZ, 0x1, P1 ;  /* 0x00000001ff057807 */ /* 0x000fe40000800000 */
[----:B------:R-:W-:Y:S02]  /*9c70*/  SEL R3, R3, RZ, P1 ;  /* 0x000000ff03037207 */ /* 0x000fe40000800000 */
[----:B------:R-:W-:-:S03]  /*9c80*/  LOP3.LUT R6, R0, R5, RZ, 0x3c, !PT ;  /* 0x0000000500067212 */ /* 0x000fc600078e3cff */
[----:B------:R-:W-:Y:S01]  /*9c90*/  IMAD R8, R3, 0x8, R2 ;  /* 0x0000000803087824 */ /* 0x000fe200078e0202 */
[----:B------:R-:W-:Y:S01]  /*9ca0*/  SHF.L.U32 R5, R6, 0x1f, RZ ;  /* 0x0000001f06057819 */ /* 0x000fe200000006ff */
[----:B0-----:R-:W-:Y:S06]  /*9cb0*/  @!P0 BRA `(.L_x_317) ;  /* 0x0000000400908947 */ /* 0x001fec0003800000 */
.L_x_333:
[----:B------:R-:W1:Y:S01]  /*9cc0*/  SYNCS.PHASECHK.TRANS64.TRYWAIT P0, [R8+URZ], R5 ;  /* 0x00000005080075a7 */ /* 0x000e62000800017f */
[----:B------:R-:W-:-:S05]  /*9cd0*/  VIADD R0, R3, 0x1 ;  /* 0x0000000103007836 */ /* 0x000fca0000000000 */
[----:B------:R-:W-:-:S04]  /*9ce0*/  ISETP.NE.AND P1, PT, R0, 0x9, PT ;  /* 0x000000090000780c */ /* 0x000fc80003f25270 */
[----:B------:R-:W-:Y:S02]  /*9cf0*/  SEL R3, RZ, 0x1, P1 ;  /* 0x00000001ff037807 */ /* 0x000fe40000800000 */
[----:B0-----:R-:W-:Y:S02]  /*9d00*/  SEL R7, R0, RZ, P1 ;  /* 0x000000ff00077207 */ /* 0x001fe40000800000 */
[----:B------:R-:W-:-:S03]  /*9d10*/  LOP3.LUT R6, R6, R3, RZ, 0x3c, !PT ;  /* 0x0000000306067212 */ /* 0x000fc600078e3cff */
[----:B------:R-:W-:Y:S01]  /*9d20*/  IMAD R9, R7, 0x8, R2 ;  /* 0x0000000807097824 */ /* 0x000fe200078e0202 */
[----:B------:R-:W-:Y:S01]  /*9d30*/  SHF.L.U32 R4, R6, 0x1f, RZ ;  /* 0x0000001f06047819 */ /* 0x000fe200000006ff */
[----:B-1----:R-:W-:Y:S06]  /*9d40*/  @!P0 BRA `(.L_x_318) ;  /* 0x0000000400808947 */ /* 0x002fec0003800000 */
.L_x_334:
[----:B------:R-:W1:Y:S01]  /*9d50*/  SYNCS.PHASECHK.TRANS64.TRYWAIT P0, [R9+URZ], R4 ;  /* 0x00000004090075a7 */ /* 0x000e62000800017f */
[----:B------:R-:W-:-:S05]  /*9d60*/  VIADD R0, R7, 0x1 ;  /* 0x0000000107007836 */ /* 0x000fca0000000000 */
[----:B------:R-:W-:-:S04]  /*9d70*/  ISETP.NE.AND P1, PT, R0, 0x9, PT ;  /* 0x000000090000780c */ /* 0x000fc80003f25270 */
[----:B------:R-:W-:Y:S02]  /*9d80*/  SEL R3, RZ, 0x1, P1 ;  /* 0x00000001ff037807 */ /* 0x000fe40000800000 */
[----:B------:R-:W-:Y:S02]  /*9d90*/  SEL R7, R0, RZ, P1 ;  /* 0x000000ff00077207 */ /* 0x000fe40000800000 */
[----:B------:R-:W-:-:S03]  /*9da0*/  LOP3.LUT R6, R6, R3, RZ, 0x3c, !PT ;  /* 0x0000000306067212 */ /* 0x000fc600078e3cff */
[----:B0-----:R-:W-:Y:S01]  /*9db0*/  IMAD R8, R7, 0x8, R2 ;  /* 0x0000000807087824 */ /* 0x001fe200078e0202 */
[----:B------:R-:W-:Y:S01]  /*9dc0*/  SHF.L.U32 R5, R6, 0x1f, RZ ;  /* 0x0000001f06057819 */ /* 0x000fe200000006ff */
[----:B-1----:R-:W-:Y:S06]  /*9dd0*/  @!P0 BRA `(.L_x_319) ;  /* 0x0000000400708947 */ /* 0x002fec0003800000 */
.L_x_335:
        /* <DEDUP_REMOVED lines=9> */
.L_x_336:
        /* <DEDUP_REMOVED lines=9> */
.L_x_337:
        /* <DEDUP_REMOVED lines=9> */
.L_x_338:
[----:B------:R-:W1:Y:S01]  /*9f90*/  SYNCS.PHASECHK.TRANS64.TRYWAIT P0, [R9+URZ], R4 ;  /* 0x00000004090075a7 */ /* 0x000e62000800017f */
[----:B------:R-:W-:-:S05]  /*9fa0*/  VIADD R0, R7, 0x1 ;  /* 0x0000000107007836 */ /* 0x000fca0000000000 */
[----:B------:R-:W-:-:S04]  /*9fb0*/  ISETP.NE.AND P1, PT, R0, 0x9, PT ;  /* 0x000000090000780c */ /* 0x000fc80003f25270 */
[----:B------:R-:W-:Y:S02]  /*9fc0*/  SEL R3, RZ, 0x1, P1 ;  /* 0x00000001ff037807 */ /* 0x000fe40000800000 */
[----:B------:R-:W-:Y:S02]  /*9fd0*/  SEL R7, R0, RZ, P1 ;  /* 0x000000ff00077207 */ /* 0x000fe40000800000 */
[----:B------:R-:W-:-:S03]  /*9fe0*/  LOP3.LUT R11, R6, R3, RZ, 0x3c, !PT ;  /* 0x00000003060b7212 */ /* 0x000fc600078e3cff */
[----:B------:R-:W-:Y:S01]  /*9ff0*/  IMAD R6, R7, 0x8, R2 ;  /* 0x0000000807067824 */ /* 0x000fe200078e0202 */
[----:B0-----:R-:W-:Y:S01]  /*a000*/  SHF.L.U32 R5, R11, 0x1f, RZ ;  /* 0x0000001f0b057819 */ /* 0x001fe200000006ff */
[----:B-1----:R-:W-:Y:S06]  /*a010*/  @!P0 BRA `(.L_x_323) ;  /* 0x0000000400308947 */ /* 0x002fec0003800000 */
.L_x_339:
[----:B------:R-:W1:Y:S01]  /*a020*/  SYNCS.PHASECHK.TRANS64.TRYWAIT P0, [R6+URZ], R5 ;  /* 0x00000005060075a7 */ /* 0x000e62000800017f */
[----:B------:R-:W-:-:S05]  /*a030*/  VIADD R0, R7, 0x1 ;  /* 0x0000000107007836 */ /* 0x000fca0000000000 */
[----:B------:R-:W-:-:S04]  /*a040*/  ISETP.NE.AND P1, PT, R0, 0x9, PT ;  /* 0x000000090000780c */ /* 0x000fc80003f25270 */
[----:B0-----:R-:W-:Y:S02]  /*a050*/  SEL R4, RZ, 0x1, P1 ;  /* 0x00000001ff047807 */ /* 0x001fe40000800000 */
[----:B------:R-:W-:Y:S02]  /*a060*/  SEL R3, R0, RZ, P1 ;  /* 0x000000ff00037207 */ /* 0x000fe40000800000 */
[----:B------:R-:W-:Y:S01]  /*a070*/  LOP3.LUT R0, R11, R4, RZ, 0x3c, !PT ;  /* 0x000000040b007212 */ /* 0x000fe200078e3cff */
[----:B-1----:R-:W-:Y:S06]  /*a080*/  @!P0 BRA `(.L_x_324) ;  /* 0x0000000400288947 */ /* 0x002fec0003800000 */
.L_x_340:
[----:B------:R-:W-:Y:S01]  /*a090*/  IMAD R3, R3, 0x8, R2 ;  /* 0x0000000803037824 */ /* 0x000fe200078e0202 */
[----:B------:R-:W-:-:S07]  /*a0a0*/  SHF.L.U32 R0, R0, 0x1f, RZ ;  /* 0x0000001f00007819 */ /* 0x000fce00000006ff */
.L_x_325:
[----:B-1----:R1:W2:Y:S02]  /*a0b0*/  SYNCS.PHASECHK.TRANS64.TRYWAIT P0, [R3+URZ], R0 ;  /* 0x00000000030075a7 */ /* 0x0022a4000800017f */
[----:B--2---:R-:W-:Y:S05]  /*a0c0*/  @!P0 NANOSLEEP.SYNCS 0x989680 ;  /* 0x009896800000895d */ /* 0x004fea0003900000 */
[----:B------:R-:W2:Y:S02]  /*a0d0*/  @!P0 SYNCS.PHASECHK.TRANS64 P0, [R3+URZ], R0 ;  /* 0x00000000030085a7 */ /* 0x000ea4000800007f */
[----:B--2---:R-:W-:Y:S05]  /*a0e0*/  @!P0 BRA `(.L_x_325) ;  /* 0xfffffffc00f08947 */ /* 0x004fea000383ffff */
.L_x_315:
[----:B------:R-:W-:Y:S05]  /*a0f0*/  BSYNC B0 ;  /* 0x0000000000007941 */ /* 0x000fea0003800000 */
.L_x_314:
[----:B------:R-:W-:Y:S05]  /*a100*/  EXIT ;  /* 0x000000000000794d */ /* 0x000fea0003800000 */
.L_x_22:
[----:B----4-:R4:W0:Y:S02]  /*a110*/  SYNCS.PHASECHK.TRANS64.TRYWAIT P1, [R3+URZ], R0 ;  /* 0x00000000030075a7 */ /* 0x010824000802017f */
[----:B0-----:R-:W-:Y:S05]  /*a120*/  @!P1 NANOSLEEP.SYNCS 0x989680 ;  /* 0x009896800000995d */ /* 0x001fea0003900000 */
[----:B------:R-:W0:Y:S02]  /*a130*/  @!P1 SYNCS.PHASECHK.TRANS64 P1, [R3+URZ], R0 ;  /* 0x00000000030095a7 */ /* 0x000e24000802007f */
[----:B0-----:R-:W-:Y:S05]  /*a140*/  @!P1 BRA `(.L_x_22) ;  /* 0xfffffffc00f09947 */ /* 0x001fea000383ffff */
[----:B------:R-:W-:Y:S05]  /*a150*/  BRA `(.L_x_21) ;  /* 0xffffff7400247947 */ /* 0x000fea000383ffff */
.L_x_27:
[----:B-1----:R1:W3:Y:S02]  /*a160*/  SYNCS.PHASECHK.TRANS64.TRYWAIT P1, [R5+URZ], R4 ;  /* 0x00000004050075a7 */ /* 0x0022e4000802017f */
[----:B---3--:R-:W-:Y:S05]  /*a170*/  @!P1 NANOSLEEP.SYNCS 0x989680 ;  /* 0x009896800000995d */ /* 0x008fea0003900000 */
[----:B------:R-:W3:Y:S02]  /*a180*/  @!P1 SYNCS.PHASECHK.TRANS64 P1, [R5+URZ], R4 ;  /* 0x00000004050095a7 */ /* 0x000ee4000802007f */
[----:B---3--:R-:W-:Y:S05]  /*a190*/  @!P1 BRA `(.L_x_27) ;  /* 0xfffffffc00f09947 */ /* 0x008fea000383ffff */
[----:B------:R-:W-:Y:S05]  /*a1a0*/  BRA `(.L_x_26) ;  /* 0xffffff7400d47947 */ /* 0x000fea000383ffff */
.L_x_302:
[----:B------:R-:W-:Y:S01]  /*a1b0*/  BSSY B1, `(.L_x_326) ;  /* 0x0000006000017945 */ /* 0x000fe20003800000 */
[----:B------:R-:W-:-:S07]  /*a1c0*/  IMAD.MOV.U32 R15, RZ, RZ, -0x1 ;  /* 0xffffffffff0f7424 */ /* 0x000fce00078e00ff */
[----:B------:R-:W-:Y:S05]  /*a1d0*/  WARPSYNC.COLLECTIVE R15, `(.L_x_327) ;  /* 0x000000000f0c7348 */ /* 0x000fea0003c00000 */
[----:B------:R-:W-:Y:S02]  /*a1e0*/  ELECT P6, UR62, PT ;  /* 0x00000000003e782f */ /* 0x000fe400038c0000 */
[----:B------:R-:W-:Y:S01]  /*a1f0*/  MOV R14, UR62 ;  /* 0x0000003e000e7c02 */ /* 0x000fe20008000f00 */
[----:B------:R-:W-:Y:S10]  /*a200*/  ENDCOLLECTIVE ;  /* 0x000000000000791b */ /* 0x000ff40003800000 */
.L_x_327:
[----:B------:R-:W-:Y:S05]  /*a210*/  BSYNC B1 ;  /* 0x0000000000017941 */ /* 0x000fea0003800000 */
.L_x_326:
[----:B------:R-:W-:Y:S05]  /*a220*/  BRA `(.L_x_328) ;  /* 0xffffffec008c7947 */ /* 0x000fea000383ffff */
.L_x_305:
[----:B-1----:R1:W2:Y:S02]  /*a230*/  SYNCS.PHASECHK.TRANS64.TRYWAIT P0, [R23+URZ+0x48], R14 ;  /* 0x0000480e170075a7 */ /* 0x0022a4000800017f */
[----:B--2---:R-:W-:Y:S05]  /*a240*/  @!P0 NANOSLEEP.SYNCS 0x989680 ;  /* 0x009896800000895d */ /* 0x004fea0003900000 */
[----:B------:R-:W2:Y:S02]  /*a250*/  @!P0 SYNCS.PHASECHK.TRANS64 P0, [R23+URZ+0x48], R14 ;  /* 0x0000480e170085a7 */ /* 0x000ea4000800007f */
[----:B--2---:R-:W-:Y:S05]  /*a260*/  @!P0 BRA `(.L_x_305) ;  /* 0xfffffffc00f08947 */ /* 0x004fea000383ffff */
[----:B------:R-:W-:Y:S05]  /*a270*/  BRA `(.L_x_329) ;  /* 0xffffffec00c47947 */ /* 0x000fea000383ffff */
.L_x_313:
[----:B------:R-:W-:Y:S01]  /*a280*/  BSSY B0, `(.L_x_330) ;  /* 0x0000006000007945 */ /* 0x000fe20003800000 */
[----:B------:R-:W-:-:S07]  /*a290*/  IMAD.MOV.U32 R15, RZ, RZ, -0x1 ;  /* 0xffffffffff0f7424 */ /* 0x000fce00078e00ff */
[----:B------:R-:W-:Y:S05]  /*a2a0*/  WARPSYNC.COLLECTIVE R15, `(.L_x_331) ;  /* 0x000000000f0c7348 */ /* 0x000fea0003c00000 */
[----:B------:R-:W-:Y:S02]  /*a2b0*/  ELECT P6, UR62, PT ;  /* 0x00000000003e782f */ /* 0x000fe400038c0000 */
[----:B------:R-:W-:Y:S01]  /*a2c0*/  MOV R14, UR62 ;  /* 0x0000003e000e7c02 */ /* 0x000fe20008000f00 */
[----:B------:R-:W-:Y:S10]  /*a2d0*/  ENDCOLLECTIVE ;  /* 0x000000000000791b */ /* 0x000ff40003800000 */
.L_x_331:
[----:B------:R-:W-:Y:S05]  /*a2e0*/  BSYNC B0 ;  /* 0x0000000000007941 */ /* 0x000fea0003800000 */
.L_x_330:
[----:B------:R-:W-:Y:S05]  /*a2f0*/  BRA `(.L_x_332) ;  /* 0xfffffff8001c7947 */ /* 0x000fea000383ffff */
.L_x_317:
[----:B0-----:R0:W1:Y:S02]  /*a300*/  SYNCS.PHASECHK.TRANS64.TRYWAIT P0, [R7+URZ], R4 ;  /* 0x00000004070075a7 */ /* 0x001064000800017f */
[----:B-1----:R-:W-:Y:S05]  /*a310*/  @!P0 NANOSLEEP.SYNCS 0x989680 ;  /* 0x009896800000895d */ /* 0x002fea0003900000 */
[----:B------:R-:W1:Y:S02]  /*a320*/  @!P0 SYNCS.PHASECHK.TRANS64 P0, [R7+URZ], R4 ;  /* 0x00000004070085a7 */ /* 0x000e64000800007f */
[----:B-1----:R-:W-:Y:S05]  /*a330*/  @!P0 BRA `(.L_x_317) ;  /* 0xfffffffc00f08947 */ /* 0x002fea000383ffff */
[----:B------:R-:W-:Y:S05]  /*a340*/  BRA `(.L_x_333) ;  /* 0xfffffff8005c7947 */ /* 0x000fea000383ffff */
.L_x_318:
[----:B0-----:R0:W1:Y:S02]  /*a350*/  SYNCS.PHASECHK.TRANS64.TRYWAIT P0, [R8+URZ], R5 ;  /* 0x00000005080075a7 */ /* 0x001064000800017f */
[----:B-1----:R-:W-:Y:S05]  /*a360*/  @!P0 NANOSLEEP.SYNCS 0x989680 ;  /* 0x009896800000895d */ /* 0x002fea0003900000 */
[----:B------:R-:W1:Y:S02]  /*a370*/  @!P0 SYNCS.PHASECHK.TRANS64 P0, [R8+URZ], R5 ;  /* 0x00000005080085a7 */ /* 0x000e64000800007f */
[----:B-1----:R-:W-:Y:S05]  /*a380*/  @!P0 BRA `(.L_x_318) ;  /* 0xfffffffc00f08947 */ /* 0x002fea000383ffff */
[----:B------:R-:W-:Y:S05]  /*a390*/  BRA `(.L_x_334) ;  /* 0xfffffff8006c7947 */ /* 0x000fea000383ffff */
.L_x_319:
[----:B0-----:R0:W1:Y:S02]  /*a3a0*/  SYNCS.PHASECHK.TRANS64.TRYWAIT P0, [R9+URZ], R4 ;  /* 0x00000004090075a7 */ /* 0x001064000800017f */
[----:B-1----:R-:W-:Y:S05]  /*a3b0*/  @!P0 NANOSLEEP.SYNCS 0x989680 ;  /* 0x009896800000895d */ /* 0x002fea0003900000 */
[----:B------:R-:W1:Y:S02]  /*a3c0*/  @!P0 SYNCS.PHASECHK.TRANS64 P0, [R9+URZ], R4 ;  /* 0x00000004090085a7 */ /* 0x000e64000800007f */
[----:B-1----:R-:W-:Y:S05]  /*a3d0*/  @!P0 BRA `(.L_x_319) ;  /* 0xfffffffc00f08947 */ /* 0x002fea000383ffff */
[----:B------:R-:W-:Y:S05]  /*a3e0*/  BRA `(.L_x_335) ;  /* 0xfffffff8007c7947 */ /* 0x000fea000383ffff */
.L_x_320:
[----:B0-----:R0:W1:Y:S02]  /*a3f0*/  SYNCS.PHASECHK.TRANS64.TRYWAIT P0, [R8+URZ], R5 ;  /* 0x00000005080075a7 */ /* 0x001064000800017f */
[----:B-1----:R-:W-:Y:S05]  /*a400*/  @!P0 NANOSLEEP.SYNCS 0x989680 ;  /* 0x009896800000895d */ /* 0x002fea0003900000 */
[----:B------:R-:W1:Y:S02]  /*a410*/  @!P0 SYNCS.PHASECHK.TRANS64 P0, [R8+URZ], R5 ;  /* 0x00000005080085a7 */ /* 0x000e64000800007f */
[----:B-1----:R-:W-:Y:S05]  /*a420*/  @!P0 BRA `(.L_x_320) ;  /* 0xfffffffc00f08947 */ /* 0x002fea000383ffff */
[----:B------:R-:W-:Y:S05]  /*a430*/  BRA `(.L_x_336) ;  /* 0xfffffff8008c7947 */ /* 0x000fea000383ffff */
.L_x_321:
[----:B0-----:R0:W1:Y:S02]  /*a440*/  SYNCS.PHASECHK.TRANS64.TRYWAIT P0, [R9+URZ], R4 ;  /* 0x00000004090075a7 */ /* 0x001064000800017f */
[----:B-1----:R-:W-:Y:S05]  /*a450*/  @!P0 NANOSLEEP.SYNCS 0x989680 ;  /* 0x009896800000895d */ /* 0x002fea0003900000 */
[----:B------:R-:W1:Y:S02]  /*a460*/  @!P0 SYNCS.PHASECHK.TRANS64 P0, [R9+URZ], R4 ;  /* 0x00000004090085a7 */ /* 0x000e64000800007f */
[----:B-1----:R-:W-:Y:S05]  /*a470*/  @!P0 BRA `(.L_x_321) ;  /* 0xfffffffc00f08947 */ /* 0x002fea000383ffff */
[----:B------:R-:W-:Y:S05]  /*a480*/  BRA `(.L_x_337) ;  /* 0xfffffff8009c7947 */ /* 0x000fea000383ffff */
.L_x_322:
[----:B0-----:R0:W1:Y:S02]  /*a490*/  SYNCS.PHASECHK.TRANS64.TRYWAIT P0, [R8+URZ], R5 ;  /* 0x00000005080075a7 */ /* 0x001064000800017f */
[----:B-1----:R-:W-:Y:S05]  /*a4a0*/  @!P0 NANOSLEEP.SYNCS 0x989680 ;  /* 0x009896800000895d */ /* 0x002fea0003900000 */
[----:B------:R-:W1:Y:S02]  /*a4b0*/  @!P0 SYNCS.PHASECHK.TRANS64 P0, [R8+URZ], R5 ;  /* 0x00000005080085a7 */ /* 0x000e64000800007f */
[----:B-1----:R-:W-:Y:S05]  /*a4c0*/  @!P0 BRA `(.L_x_322) ;  /* 0xfffffffc00f08947 */ /* 0x002fea000383ffff */
[----:B------:R-:W-:Y:S05]  /*a4d0*/  BRA `(.L_x_338) ;  /* 0xfffffff800ac7947 */ /* 0x000fea000383ffff */
.L_x_323:
[----:B0-----:R0:W1:Y:S02]  /*a4e0*/  SYNCS.PHASECHK.TRANS64.TRYWAIT P0, [R9+URZ], R4 ;  /* 0x00000004090075a7 */ /* 0x001064000800017f */
[----:B-1----:R-:W-:Y:S05]  /*a4f0*/  @!P0 NANOSLEEP.SYNCS 0x989680 ;  /* 0x009896800000895d */ /* 0x002fea0003900000 */
[----:B------:R-:W1:Y:S02]  /*a500*/  @!P0 SYNCS.PHASECHK.TRANS64 P0, [R9+URZ], R4 ;  /* 0x00000004090085a7 */ /* 0x000e64000800007f */
[----:B-1----:R-:W-:Y:S05]  /*a510*/  @!P0 BRA `(.L_x_323) ;  /* 0xfffffffc00f08947 */ /* 0x002fea000383ffff */
[----:B------:R-:W-:Y:S05]  /*a520*/  BRA `(.L_x_339) ;  /* 0xfffffff800bc7947 */ /* 0x000fea000383ffff */
.L_x_324:
[----:B0-----:R0:W1:Y:S02]  /*a530*/  SYNCS.PHASECHK.TRANS64.TRYWAIT P0, [R6+URZ], R5 ;  /* 0x00000005060075a7 */ /* 0x001064000800017f */
[----:B-1----:R-:W-:Y:S05]  /*a540*/  @!P0 NANOSLEEP.SYNCS 0x989680 ;  /* 0x009896800000895d */ /* 0x002fea0003900000 */
[----:B------:R-:W1:Y:S02]  /*a550*/  @!P0 SYNCS.PHASECHK.TRANS64 P0, [R6+URZ], R5 ;  /* 0x00000005060085a7 */ /* 0x000e64000800007f */
[----:B-1----:R-:W-:Y:S05]  /*a560*/  @!P0 BRA `(.L_x_324) ;  /* 0xfffffffc00f08947 */ /* 0x002fea000383ffff */
[----:B------:R-:W-:Y:S05]  /*a570*/  BRA `(.L_x_340) ;  /* 0xfffffff800c47947 */ /* 0x000fea000383ffff */
.L_x_341:
[----:B------:R-:W-:-:S00]  /*a580*/  BRA `(.L_x_341) ;  /* 0xfffffffc00fc7947 */ /* 0x000fc0000383ffff */
[----:B------:R-:W-:-:S00]  /*a590*/  NOP ;  /* 0x0000000000007918 */ /* 0x000fc00000000000 */
        /* <DEDUP_REMOVED lines=14> */
.L_x_342:


//--------------------- .nv.global.init           --------------------------
	.section	.nv.global.init,"aw",@progbits
.nv.global.init:
	.type		$str$22,@object
	.size		$str$22,($str$23 - $str$22)
$str$22:
        /*0000*/ 	.byte	0x6b, 0x5f, 0x74, 0x69, 0x6c, 0x65, 0x5f, 0x63, 0x6f, 0x75, 0x6e, 0x74, 0x20, 0x3e, 0x3d, 0x20
        /*0010*/ 	.byte	0x31, 0x00
	.type		$str$23,@object
	.size		$str$23,(__unnamed_1 - $str$23)
$str$23:
        /*0012*/ 	.byte	0x2f, 0x74, 0x6d, 0x70, 0x2f, 0x63, 0x75, 0x74, 0x6c, 0x61, 0x73, 0x73, 0x5f, 0x73, 0x77, 0x65
        /*0022*/ 	.byte	0x65, 0x70, 0x5f, 0x73, 0x72, 0x63, 0x2f, 0x69, 0x6e, 0x63, 0x6c, 0x75, 0x64, 0x65, 0x2f, 0x63
        /*0032*/ 	.byte	0x75, 0x74, 0x6c, 0x61, 0x73, 0x73, 0x2f, 0x67, 0x65, 0x6d, 0x6d, 0x2f, 0x63, 0x6f, 0x6c, 0x6c
        /*0042*/ 	.byte	0x65, 0x63, 0x74, 0x69, 0x76, 0x65, 0x2f, 0x73, 0x6d, 0x39, 0x30, 0x5f, 0x6d, 0x6d, 0x61, 0x5f
        /*0052*/ 	.byte	0x74, 0x6d, 0x61, 0x5f, 0x67, 0x6d, 0x6d, 0x61, 0x5f, 0x73, 0x73, 0x5f, 0x77, 0x61, 0x72, 0x70
        /*0062*/ 	.byte	0x73, 0x70, 0x65, 0x63, 0x69, 0x61, 0x6c, 0x69, 0x7a, 0x65, 0x64, 0x2e, 0x68, 0x70, 0x70, 0x00
	.type		__unnamed_1,@object
	.size		__unnamed_1,(.L_0 - __unnamed_1)
__unnamed_1:
        /*0072*/ 	.byte	0x76, 0x6f, 0x69, 0x64, 0x20, 0x63, 0x75, 0x74, 0x6c, 0x61, 0x73, 0x73, 0x3a, 0x3a, 0x67, 0x65
        /* <DEDUP_REMOVED lines=172> */
        /*0b42*/ 	.byte	0x69, 0x64, 0x65, 0x6e, 0x74, 0x69, 0x74, 0x79, 0x5d, 0x00
.L_0:


//--------------------- .nv.shared._ZN7cutlass13device_kernelINS_4gemm6kernel13GemmUniversalIN4cute5tupleIJiiiiEEENS1_10collective13CollectiveMmaINS1_34MainloopSm90TmaGmmaWarpSpecializedILi9ENS5_IJNS4_1CILi2EEENSA_ILi1EEESC_EEENS1_35KernelTmaWarpSpecializedCooperativeEEENS5_IJNSA_ILi128EEENSA_ILi256EEENSA_ILi64EEEEEEaNS5_IJlSC_lEEEaSK_NS4_8TiledMMAINS4_8MMA_AtomIJNS4_4SM904GMMA27MMA_64x256x32_S32S8S8_SS_TNEEEENS4_6LayoutISD_NS5_IJSC_NSA_ILi0EEESS_EEEEENS5_IJNS4_10UnderscoreESV_SV_EEEEENS4_13SM90_TMA_LOADENS4_14ComposedLayoutINS4_7SwizzleILi2ELi4ELi3EEENS4_18smem_ptr_flag_bitsILi8EEENSR_INS5_IJNSA_ILi8EEESI_EEENS5_IJSI_SC_EEEEEEEvNS4_8identityENS4_23SM90_TMA_LOAD_MULTICASTES18_vS19_EENS_8epilogue10collective6detail29Sm90TmaWarpSpecializedAdapterINS1D_15DefaultEpilogueIaSK_SK_NS1C_6thread17LinearCombinationIaLi1EiiLNS1H_9ScaleType4KindE0ELNS_15FloatRoundStyleE2EaEENS1_15EpilogueDefaultEEEEEvvEEEEvNT_6ParamsE --------------------------
	.section	.nv.shared._ZN7cutlass13device_kernelINS_4gemm6kernel13GemmUniversalIN4cute5tupleIJiiiiEEENS1_10collective13CollectiveMmaINS1_34MainloopSm90TmaGmmaWarpSpecializedILi9ENS5_IJNS4_1CILi2EEENSA_ILi1EEESC_EEENS1_35KernelTmaWarpSpecializedCooperativeEEENS5_IJNSA_ILi128EEENSA_ILi256EEENSA_ILi64EEEEEEaNS5_IJlSC_lEEEaSK_NS4_8TiledMMAINS4_8MMA_AtomIJNS4_4SM904GMMA27MMA_64x256x32_S32S8S8_SS_TNEEEENS4_6LayoutISD_NS5_IJSC_NSA_ILi0EEESS_EEEEENS5_IJNS4_10UnderscoreESV_SV_EEEEENS4_13SM90_TMA_LOADENS4_14ComposedLayoutINS4_7SwizzleILi2ELi4ELi3EEENS4_18smem_ptr_flag_bitsILi8EEENSR_INS5_IJNSA_ILi8EEESI_EEENS5_IJSI_SC_EEEEEEEvNS4_8identityENS4_23SM90_TMA_LOAD_MULTICASTES18_vS19_EENS_8epilogue10collective6detail29Sm90TmaWarpSpecializedAdapterINS1D_15DefaultEpilogueIaSK_SK_NS1C_6thread17LinearCombinationIaLi1EiiLNS1H_9ScaleType4KindE0ELNS_15FloatRoundStyleE2EaEENS1_15EpilogueDefaultEEEEEvvEEEEvNT_6ParamsE,"aw",@nobits
	.sectionflags	@""
	.align	16
	.zero		1024


//--------------------- .nv.shared.reserved.0     --------------------------
	.section	.nv.shared.reserved.0,"aw",@nobits
	.weak		__nv_reservedSMEM_offset_0_alias
	.size		__nv_reservedSMEM_offset_0_alias, 0, 0
	.other		__nv_reservedSMEM_offset_0_alias,@"STO_CUDA_RESERVED_SHARED STV_DEFAULT"
__nv_reservedSMEM_offset_0_alias:
	.zero		0


//--------------------- .nv.global                --------------------------
	.section	.nv.global,"aw",@nobits
.nv.global:
	.type		_ZN40_INTERNAL_88a7f1f2_4_k_cu_0b4e9702_294414cute1_E,@object
	.size		_ZN40_INTERNAL_88a7f1f2_4_k_cu_0b4e9702_294414cute1_E,(_ZN40_INTERNAL_88a7f1f2_4_k_cu_0b4e9702_294414cuda3std3__45__cpo6cbeginE - _ZN40_INTERNAL_88a7f1f2_4_k_cu_0b4e9702_294414cute1_E)
_ZN40_INTERNAL_88a7f1f2_4_k_cu_0b4e9702_294414cute1_E:
	.zero		1
	.type		_ZN40_INTERNAL_88a7f1f2_4_k_cu_0b4e9702_294414cuda3std3__45__cpo6cbeginE,@object
	.size		_ZN40_INTERNAL_88a7f1f2_4_k_cu_0b4e9702_294414cuda3std3__45__cpo6cbeginE,(_ZN40_INTERNAL_88a7f1f2_4_k_cu_0b4e9702_294414cuda3std3__48in_placeE - _ZN40_INTERNAL_88a7f1f2_4_k_cu_0b4e9702_294414cuda3std3__45__cpo6cbeginE)
_ZN40_INTERNAL_88a7f1f2_4_k_cu_0b4e9702_294414cuda3std3__45__cpo6cbeginE:
	.zero		1
	.type		_ZN40_INTERNAL_88a7f1f2_4_k_cu_0b4e9702_294414cuda3std3__48in_placeE,@object
	.size		_ZN40_INTERNAL_88a7f1f2_4_k_cu_0b4e9702_294414cuda3std3__48in_placeE,(_ZN40_INTERNAL_88a7f1f2_4_k_cu_0b4e9702_294414cuda3std6ranges3__45__cpo9iter_moveE - _ZN40_INTERNAL_88a7f1f2_4_k_cu_0b4e9702_294414cuda3std3__48in_placeE)
_ZN40_INTERNAL_88a7f1f2_4_k_cu_0b4e9702_294414cuda3std3__48in_placeE:
	.zero		1
	.type		_ZN40_INTERNAL_88a7f1f2_4_k_cu_0b4e9702_294414cuda3std6ranges3__45__cpo9iter_moveE,@object
	.size		_ZN40_INTERNAL_88a7f1f2_4_k_cu_0b4e9702_294414cuda3std6ranges3__45__cpo9iter_moveE,(_ZN40_INTERNAL_88a7f1f2_4_k_cu_0b4e9702_294414cuda3std3__45__cpo5beginE - _ZN40_INTERNAL_88a7f1f2_4_k_cu_0b4e9702_294414cuda3std6ranges3__45__cpo9iter_moveE)
_ZN40_INTERNAL_88a7f1f2_4_k_cu_0b4e9702_294414cuda3std6ranges3__45__cpo9iter_moveE:
	.zero		1
	.type		_ZN40_INTERNAL_88a7f1f2_4_k_cu_0b4e9702_294414cuda3std3__45__cpo5beginE,@object
	.size		_ZN40_INTERNAL_88a7f1f2_4_k_cu_0b4e9702_294414cuda3std3__45__cpo5beginE,(_ZN40_INTERNAL_88a7f1f2_4_k_cu_0b4e9702_294414cuda3std3__442_GLOBAL__N__88a7f1f2_4_k_cu_0b4e9702_294416ignoreE - _ZN40_INTERNAL_88a7f1f2_4_k_cu_0b4e9702_294414cuda3std3__45__cpo5beginE)
_ZN40_INTERNAL_88a7f1f2_4_k_cu_0b4e9702_294414cuda3std3__45__cpo5beginE:
	.zero		1
	.type		_ZN40_INTERNAL_88a7f1f2_4_k_cu_0b4e9702_294414cuda3std3__442_GLOBAL__N__88a7f1f2_4_k_cu_0b4e9702_294416ignoreE,@object
	.size		_ZN40_INTERNAL_88a7f1f2_4_k_cu_0b4e9702_294414cuda3std3__442_GLOBAL__N__88a7f1f2_4_k_cu_0b4e9702_294416ignoreE,(_ZN40_INTERNAL_88a7f1f2_4_k_cu_0b4e9702_294414cute7productE - _ZN40_INTERNAL_88a7f1f2_4_k_cu_0b4e9702_294414cuda3std3__442_GLOBAL__N__88a7f1f2_4_k_cu_0b4e9702_294416ignoreE)
_ZN40_INTERNAL_88a7f1f2_4_k_cu_0b4e9702_294414cuda3std3__442_GLOBAL__N__88a7f1f2_4_k_cu_0b4e9702_294416ignoreE:
	.zero		1
	.type		_ZN40_INTERNAL_88a7f1f2_4_k_cu_0b4e9702_294414cute7productE,@object
	.size		_ZN40_INTERNAL_88a7f1f2_4_k_cu_0b4e9702_294414cute7productE,(_ZN40_INTERNAL_88a7f1f2_4_k_cu_0b4e9702_294414cuda3std3__45__cpo3endE - _ZN40_INTERNAL_88a7f1f2_4_k_cu_0b4e9702_294414cute7productE)
_ZN40_INTERNAL_88a7f1f2_4_k_cu_0b4e9702_294414cute7productE:
	.zero		1
	.type		_ZN40_INTERNAL_88a7f1f2_4_k_cu_0b4e9702_294414cuda3std3__45__cpo3endE,@object
	.size		_ZN40_INTERNAL_88a7f1f2_4_k_cu_0b4e9702_294414cuda3std3__45__cpo3endE,(_ZN40_INTERNAL_88a7f1f2_4_k_cu_0b4e9702_294414cuda3std3__419piecewise_constructE - _ZN40_INTERNAL_88a7f1f2_4_k_cu_0b4e9702_294414cuda3std3__45__cpo3endE)
_ZN40_INTERNAL_88a7f1f2_4_k_cu_0b4e9702_294414cuda3std3__45__cpo3endE:
	.zero		1
	.type		_ZN40_INTERNAL_88a7f1f2_4_k_cu_0b4e9702_294414cuda3std3__419piecewise_constructE,@object
	.size		_ZN40_INTERNAL_88a7f1f2_4_k_cu_0b4e9702_294414cuda3std3__419piecewise_constructE,(_ZN40_INTERNAL_88a7f1f2_4_k_cu_0b4e9702_294414cuda3std3__45__cpo4cendE - _ZN40_INTERNAL_88a7f1f2_4_k_cu_0b4e9702_294414cuda3std3__419piecewise_constructE)
_ZN40_INTERNAL_88a7f1f2_4_k_cu_0b4e9702_294414cuda3std3__419piecewise_constructE:
	.zero		1
	.type		_ZN40_INTERNAL_88a7f1f2_4_k_cu_0b4e9702_294414cuda3std3__45__cpo4cendE,@object
	.size		_ZN40_INTERNAL_88a7f1f2_4_k_cu_0b4e9702_294414cuda3std3__45__cpo4cendE,(_ZN40_INTERNAL_88a7f1f2_4_k_cu_0b4e9702_294414cuda3std6ranges3__45__cpo4swapE - _ZN40_INTERNAL_88a7f1f2_4_k_cu_0b4e9702_294414cuda3std3__45__cpo4cendE)
_ZN40_INTERNAL_88a7f1f2_4_k_cu_0b4e9702_294414cuda3std3__45__cpo4cendE:
	.zero		1
	.type		_ZN40_INTERNAL_88a7f1f2_4_k_cu_0b4e9702_294414cuda3std6ranges3__45__cpo4swapE,@object
	.size		_ZN40_INTERNAL_88a7f1f2_4_k_cu_0b4e9702_294414cuda3std6ranges3__45__cpo4swapE,(.L_8 - _ZN40_INTERNAL_88a7f1f2_4_k_cu_0b4e9702_294414cuda3std6ranges3__45__cpo4swapE)
_ZN40_INTERNAL_88a7f1f2_4_k_cu_0b4e9702_294414cuda3std6ranges3__45__cpo4swapE:
	.zero		1
.L_8:


//--------------------- .nv.constant0._ZN7cutlass13device_kernelINS_4gemm6kernel13GemmUniversalIN4cute5tupleIJiiiiEEENS1_10collective13CollectiveMmaINS1_34MainloopSm90TmaGmmaWarpSpecializedILi9ENS5_IJNS4_1CILi2EEENSA_ILi1EEESC_EEENS1_35KernelTmaWarpSpecializedCooperativeEEENS5_IJNSA_ILi128EEENSA_ILi256EEENSA_ILi64EEEEEEaNS5_IJlSC_lEEEaSK_NS4_8TiledMMAINS4_8MMA_AtomIJNS4_4SM904GMMA27MMA_64x256x32_S32S8S8_SS_TNEEEENS4_6LayoutISD_NS5_IJSC_NSA_ILi0EEESS_EEEEENS5_IJNS4_10UnderscoreESV_SV_EEEEENS4_13SM90_TMA_LOADENS4_14ComposedLayoutINS4_7SwizzleILi2ELi4ELi3EEENS4_18smem_ptr_flag_bitsILi8EEENSR_INS5_IJNSA_ILi8EEESI_EEENS5_IJSI_SC_EEEEEEEvNS4_8identityENS4_23SM90_TMA_LOAD_MULTICASTES18_vS19_EENS_8epilogue10collective6detail29Sm90TmaWarpSpecializedAdapterINS1D_15DefaultEpilogueIaSK_SK_NS1C_6thread17LinearCombinationIaLi1EiiLNS1H_9ScaleType4KindE0ELNS_15FloatRoundStyleE2EaEENS1_15EpilogueDefaultEEEEEvvEEEEvNT_6ParamsE --------------------------
	.section	.nv.constant0._ZN7cutlass13device_kernelINS_4gemm6kernel13GemmUniversalIN4cute5tupleIJiiiiEEENS1_10collective13CollectiveMmaINS1_34MainloopSm90TmaGmmaWarpSpecializedILi9ENS5_IJNS4_1CILi2EEENSA_ILi1EEESC_EEENS1_35KernelTmaWarpSpecializedCooperativeEEENS5_IJNSA_ILi128EEENSA_ILi256EEENSA_ILi64EEEEEEaNS5_IJlSC_lEEEaSK_NS4_8TiledMMAINS4_8MMA_AtomIJNS4_4SM904GMMA27MMA_64x256x32_S32S8S8_SS_TNEEEENS4_6LayoutISD_NS5_IJSC_NSA_ILi0EEESS_EEEEENS5_IJNS4_10UnderscoreESV_SV_EEEEENS4_13SM90_TMA_LOADENS4_14ComposedLayoutINS4_7SwizzleILi2ELi4ELi3EEENS4_18smem_ptr_flag_bitsILi8EEENSR_INS5_IJNSA_ILi8EEESI_EEENS5_IJSI_SC_EEEEEEEvNS4_8identityENS4_23SM90_TMA_LOAD_MULTICASTES18_vS19_EENS_8epilogue10collective6detail29Sm90TmaWarpSpecializedAdapterINS1D_15DefaultEpilogueIaSK_SK_NS1C_6thread17LinearCombinationIaLi1EiiLNS1H_9ScaleType4KindE0ELNS_15FloatRoundStyleE2EaEENS1_15EpilogueDefaultEEEEEvvEEEEvNT_6ParamsE,"a",@progbits
	.sectionflags	@""
	.align	4
.nv.constant0._ZN7cutlass13device_kernelINS_4gemm6kernel13GemmUniversalIN4cute5tupleIJiiiiEEENS1_10collective13CollectiveMmaINS1_34MainloopSm90TmaGmmaWarpSpecializedILi9ENS5_IJNS4_1CILi2EEENSA_ILi1EEESC_EEENS1_35KernelTmaWarpSpecializedCooperativeEEENS5_IJNSA_ILi128EEENSA_ILi256EEENSA_ILi64EEEEEEaNS5_IJlSC_lEEEaSK_NS4_8TiledMMAINS4_8MMA_AtomIJNS4_4SM904GMMA27MMA_64x256x32_S32S8S8_SS_TNEEEENS4_6LayoutISD_NS5_IJSC_NSA_ILi0EEESS_EEEEENS5_IJNS4_10UnderscoreESV_SV_EEEEENS4_13SM90_TMA_LOADENS4_14ComposedLayoutINS4_7SwizzleILi2ELi4ELi3EEENS4_18smem_ptr_flag_bitsILi8EEENSR_INS5_IJNSA_ILi8EEESI_EEENS5_IJSI_SC_EEEEEEEvNS4_8identityENS4_23SM90_TMA_LOAD_MULTICASTES18_vS19_EENS_8epilogue10collective6detail29Sm90TmaWarpSpecializedAdapterINS1D_15DefaultEpilogueIaSK_SK_NS1C_6thread17LinearCombinationIaLi1EiiLNS1H_9ScaleType4KindE0ELNS_15FloatRoundStyleE2EaEENS1_15EpilogueDefaultEEEEEvvEEEEvNT_6ParamsE:
	.zero		1664


//--------------------- SYMBOLS --------------------------

	.type		.nv.reservedSmem.offset0,@object
	.size		.nv.reservedSmem.offset0,0x4
	.type		__assertfail,@function
